	.target	sm_90a

	.elftype	@"ET_EXEC"


//--------------------- .note.nv.tkinfo           --------------------------
	.section	.note.nv.tkinfo,"",@"SHT_NOTE"
	.sectionflags	@"SHF_NOTE_NV_TKINFO"
	.tkinfo
        /*0018*/ 	.word	0x00000002
        /*0030*/ 	.string	""
        /*0030*/ 	.string	"ptxas"
        /*0030*/ 	.string	"Cuda compilation tools, release 13.0, V13.0.88"
        /*0030*/ 	.string	"Build cuda_13.0.r13.0/compiler.36424714_0"
        /*0030*/ 	.string	"-arch sm_90a -m 64 "



//--------------------- .note.nv.cuinfo           --------------------------
	.section	.note.nv.cuinfo,"",@"SHT_NOTE"
	.sectionflags	@"SHF_NOTE_NV_CUINFO"
        /*0018*/ 	.short	0x0002
        /*001a*/ 	.short	0x005a
        /*001c*/ 	.short	0x0082
	.zero		2


//--------------------- .nv.info                  --------------------------
	.section	.nv.info,"",@"SHT_CUDA_INFO"
	.align	4


	//----- nvinfo : EIATTR_REGCOUNT
	.align		4
        /*0000*/ 	.byte	0x04, 0x2f
        /*0002*/ 	.short	(.L_12 - .L_11)
	.align		4
.L_11:
        /*0004*/ 	.word	index@(_ZN7cutlass13device_kernelINS_4gemm6kernel13GemmUniversalIN4cute5tupleIJiiiiEEENS1_10collective13CollectiveMmaINS1_37MainloopSm90TmaGmmaWarpSpecializedFP8ILi4ENS5_IJNS4_1CILi1EEESB_SB_EEENS1_35KernelTmaWarpSpecializedCooperativeEEENS5_IJNSA_ILi384EEENSA_ILi48EEENSA_ILi128EEEEEENS_12float_e4m3_tENS5_IJlSB_lEEESJ_SK_NS4_8TiledMMAINS4_8MMA_AtomIJNS4_4SM904GMMA30MMA_64x16x32_F32E4M3E4M3_SS_TNILNSO_7ScaleInE1ELSQ_1EEEEEENS4_6LayoutINS5_IJNSA_ILi2EEESB_SB_EEENS5_IJSB_NSA_ILi0EEESW_EEEEENS5_IJNS4_10UnderscoreESZ_SZ_EEEEENS4_13SM90_TMA_LOADENS4_14ComposedLayoutINS4_7SwizzleILi3ELi4ELi3EEENS4_18smem_ptr_flag_bitsILi8EEENST_INS5_IJNSA_ILi8EEESH_EEENS5_IJSH_SB_EEEEEEEvNS4_8identityES12_S1C_vS1D_EENS_8epilogue10collective6detail29Sm90TmaWarpSpecializedAdapterINS1G_15DefaultEpilogueISJ_SK_SK_NS1F_6thread17LinearCombinationISJ_Li1EffLNS1K_9ScaleType4KindE0ELNS_15FloatRoundStyleE2ESJ_EENS1_15EpilogueDefaultEEEEEvvEEEEvNT_6ParamsE)
        /*0008*/ 	.word	0x000000a8


	//----- nvinfo : EIATTR_FRAME_SIZE
	.align		4
.L_12:
        /*000c*/ 	.byte	0x04, 0x11
        /*000e*/ 	.short	(.L_14 - .L_13)
	.align		4
.L_13:
        /*0010*/ 	.word	index@(_ZN7cutlass13device_kernelINS_4gemm6kernel13GemmUniversalIN4cute5tupleIJiiiiEEENS1_10collective13CollectiveMmaINS1_37MainloopSm90TmaGmmaWarpSpecializedFP8ILi4ENS5_IJNS4_1CILi1EEESB_SB_EEENS1_35KernelTmaWarpSpecializedCooperativeEEENS5_IJNSA_ILi384EEENSA_ILi48EEENSA_ILi128EEEEEENS_12float_e4m3_tENS5_IJlSB_lEEESJ_SK_NS4_8TiledMMAINS4_8MMA_AtomIJNS4_4SM904GMMA30MMA_64x16x32_F32E4M3E4M3_SS_TNILNSO_7ScaleInE1ELSQ_1EEEEEENS4_6LayoutINS5_IJNSA_ILi2EEESB_SB_EEENS5_IJSB_NSA_ILi0EEESW_EEEEENS5_IJNS4_10UnderscoreESZ_SZ_EEEEENS4_13SM90_TMA_LOADENS4_14ComposedLayoutINS4_7SwizzleILi3ELi4ELi3EEENS4_18smem_ptr_flag_bitsILi8EEENST_INS5_IJNSA_ILi8EEESH_EEENS5_IJSH_SB_EEEEEEEvNS4_8identityES12_S1C_vS1D_EENS_8epilogue10collective6detail29Sm90TmaWarpSpecializedAdapterINS1G_15DefaultEpilogueISJ_SK_SK_NS1F_6thread17LinearCombinationISJ_Li1EffLNS1K_9ScaleType4KindE0ELNS_15FloatRoundStyleE2ESJ_EENS1_15EpilogueDefaultEEEEEvvEEEEvNT_6ParamsE)
        /*0014*/ 	.word	0x00000000


	//----- nvinfo : EIATTR_MIN_STACK_SIZE
	.align		4
.L_14:
        /*0018*/ 	.byte	0x04, 0x12
        /*001a*/ 	.short	(.L_16 - .L_15)
	.align		4
.L_15:
        /*001c*/ 	.word	index@(_ZN7cutlass13device_kernelINS_4gemm6kernel13GemmUniversalIN4cute5tupleIJiiiiEEENS1_10collective13CollectiveMmaINS1_37MainloopSm90TmaGmmaWarpSpecializedFP8ILi4ENS5_IJNS4_1CILi1EEESB_SB_EEENS1_35KernelTmaWarpSpecializedCooperativeEEENS5_IJNSA_ILi384EEENSA_ILi48EEENSA_ILi128EEEEEENS_12float_e4m3_tENS5_IJlSB_lEEESJ_SK_NS4_8TiledMMAINS4_8MMA_AtomIJNS4_4SM904GMMA30MMA_64x16x32_F32E4M3E4M3_SS_TNILNSO_7ScaleInE1ELSQ_1EEEEEENS4_6LayoutINS5_IJNSA_ILi2EEESB_SB_EEENS5_IJSB_NSA_ILi0EEESW_EEEEENS5_IJNS4_10UnderscoreESZ_SZ_EEEEENS4_13SM90_TMA_LOADENS4_14ComposedLayoutINS4_7SwizzleILi3ELi4ELi3EEENS4_18smem_ptr_flag_bitsILi8EEENST_INS5_IJNSA_ILi8EEESH_EEENS5_IJSH_SB_EEEEEEEvNS4_8identityES12_S1C_vS1D_EENS_8epilogue10collective6detail29Sm90TmaWarpSpecializedAdapterINS1G_15DefaultEpilogueISJ_SK_SK_NS1F_6thread17LinearCombinationISJ_Li1EffLNS1K_9ScaleType4KindE0ELNS_15FloatRoundStyleE2ESJ_EENS1_15EpilogueDefaultEEEEEvvEEEEvNT_6ParamsE)
        /*0020*/ 	.word	0x00000000
.L_16:


//--------------------- .nv.compat                --------------------------
	.section	.nv.compat,"",@"SHT_CUDA_COMPAT_INFO"
	.align	4
        /*0000*/ 	.byte	0x02, 0x09, 0x01, 0x00, 0x02, 0x02, 0x04, 0x00, 0x02, 0x05, 0x05, 0x00, 0x03, 0x07, 0x01, 0x01
        /*0010*/ 	.byte	0x02, 0x03, 0x01, 0x00, 0x02, 0x06, 0x01, 0x00, 0x04, 0x0b, 0x08, 0x00, 0x00, 0x00, 0x00, 0x00
        /*0020*/ 	.byte	0x00, 0x00, 0x00, 0x00


//--------------------- .nv.info._ZN7cutlass13device_kernelINS_4gemm6kernel13GemmUniversalIN4cute5tupleIJiiiiEEENS1_10collective13CollectiveMmaINS1_37MainloopSm90TmaGmmaWarpSpecializedFP8ILi4ENS5_IJNS4_1CILi1EEESB_SB_EEENS1_35KernelTmaWarpSpecializedCooperativeEEENS5_IJNSA_ILi384EEENSA_ILi48EEENSA_ILi128EEEEEENS_12float_e4m3_tENS5_IJlSB_lEEESJ_SK_NS4_8TiledMMAINS4_8MMA_AtomIJNS4_4SM904GMMA30MMA_64x16x32_F32E4M3E4M3_SS_TNILNSO_7ScaleInE1ELSQ_1EEEEEENS4_6LayoutINS5_IJNSA_ILi2EEESB_SB_EEENS5_IJSB_NSA_ILi0EEESW_EEEEENS5_IJNS4_10UnderscoreESZ_SZ_EEEEENS4_13SM90_TMA_LOADENS4_14ComposedLayoutINS4_7SwizzleILi3ELi4ELi3EEENS4_18smem_ptr_flag_bitsILi8EEENST_INS5_IJNSA_ILi8EEESH_EEENS5_IJSH_SB_EEEEEEEvNS4_8identityES12_S1C_vS1D_EENS_8epilogue10collective6detail29Sm90TmaWarpSpecializedAdapterINS1G_15DefaultEpilogueISJ_SK_SK_NS1F_6thread17LinearCombinationISJ_Li1EffLNS1K_9ScaleType4KindE0ELNS_15FloatRoundStyleE2ESJ_EENS1_15EpilogueDefaultEEEEEvvEEEEvNT_6ParamsE --------------------------
	.section	.nv.info._ZN7cutlass13device_kernelINS_4gemm6kernel13GemmUniversalIN4cute5tupleIJiiiiEEENS1_10collective13CollectiveMmaINS1_37MainloopSm90TmaGmmaWarpSpecializedFP8ILi4ENS5_IJNS4_1CILi1EEESB_SB_EEENS1_35KernelTmaWarpSpecializedCooperativeEEENS5_IJNSA_ILi384EEENSA_ILi48EEENSA_ILi128EEEEEENS_12float_e4m3_tENS5_IJlSB_lEEESJ_SK_NS4_8TiledMMAINS4_8MMA_AtomIJNS4_4SM904GMMA30MMA_64x16x32_F32E4M3E4M3_SS_TNILNSO_7ScaleInE1ELSQ_1EEEEEENS4_6LayoutINS5_IJNSA_ILi2EEESB_SB_EEENS5_IJSB_NSA_ILi0EEESW_EEEEENS5_IJNS4_10UnderscoreESZ_SZ_EEEEENS4_13SM90_TMA_LOADENS4_14ComposedLayoutINS4_7SwizzleILi3ELi4ELi3EEENS4_18smem_ptr_flag_bitsILi8EEENST_INS5_IJNSA_ILi8EEESH_EEENS5_IJSH_SB_EEEEEEEvNS4_8identityES12_S1C_vS1D_EENS_8epilogue10collective6detail29Sm90TmaWarpSpecializedAdapterINS1G_15DefaultEpilogueISJ_SK_SK_NS1F_6thread17LinearCombinationISJ_Li1EffLNS1K_9ScaleType4KindE0ELNS_15FloatRoundStyleE2ESJ_EENS1_15EpilogueDefaultEEEEEvvEEEEvNT_6ParamsE,"",@"SHT_CUDA_INFO"
	.sectionflags	@""
	.align	4


	//----- nvinfo : EIATTR_CUDA_API_VERSION
	.align		4
        /*0000*/ 	.byte	0x04, 0x37
        /*0002*/ 	.short	(.L_18 - .L_17)
.L_17:
        /*0004*/ 	.word	0x00000082


	//----- nvinfo : EIATTR_KPARAM_INFO
	.align		4
.L_18:
        /*0008*/ 	.byte	0x04, 0x17
        /*000a*/ 	.short	(.L_20 - .L_19)
.L_19:
        /*000c*/ 	.word	0x00000000
        /*0010*/ 	.short	0x0000
        /*0012*/ 	.short	0x0070
        /*0014*/ 	.byte	0x00, 0xf0, 0x01, 0x10


	//----- nvinfo : EIATTR_SPARSE_MMA_MASK
	.align		4
.L_20:
        /*0018*/ 	.byte	0x03, 0x50
        /*001a*/ 	.short	0x0000


	//----- nvinfo : EIATTR_MAXREG_COUNT
	.align		4
        /*001c*/ 	.byte	0x03, 0x1b
        /*001e*/ 	.short	0x00a8


	//----- nvinfo : EIATTR_NUM_BARRIERS
	.align		4
        /*0020*/ 	.byte	0x02, 0x4c
        /*0022*/ 	.byte	0x01
	.zero		1


	//----- nvinfo : EIATTR_MERCURY_ISA_VERSION
	.align		4
        /*0024*/ 	.byte	0x03, 0x5f
        /*0026*/ 	.short	0x0101


	//----- nvinfo : EIATTR_INT_WARP_WIDE_INSTR_OFFSETS
	.align		4
        /*0028*/ 	.byte	0x04, 0x31
        /*002a*/ 	.short	(.L_22 - .L_21)


	//   ....[0]....
.L_21:
        /*002c*/ 	.word	0x000003d0


	//   ....[1]....
        /*0030*/ 	.word	0x000003e0


	//   ....[2]....
        /*0034*/ 	.word	0x000004d0


	//----- nvinfo : EIATTR_COOP_GROUP_MASK_REGIDS
	.align		4
.L_22:
        /*0038*/ 	.byte	0x04, 0x29
        /*003a*/ 	.short	(.L_24 - .L_23)


	//   ....[0]....
.L_23:
        /*003c*/ 	.word	0xffffffff


	//   ....[1]....
        /*0040*/ 	.word	0xffffffff


	//   ....[2]....
        /*0044*/ 	.word	0xffffffff


	//   ....[3]....
        /*0048*/ 	.word	0xffffffff


	//   ....[4]....
        /*004c*/ 	.word	0xffffffff


	//----- nvinfo : EIATTR_COOP_GROUP_INSTR_OFFSETS
	.align		4
.L_24:
        /*0050*/ 	.byte	0x04, 0x28
        /*0052*/ 	.short	(.L_26 - .L_25)


	//   ....[0]....
.L_25:
        /*0054*/ 	.word	0x00000060


	//   ....[1]....
        /*0058*/ 	.word	0x00000070


	//   ....[2]....
        /*005c*/ 	.word	0x00000130


	//   ....[3]....
        /*0060*/ 	.word	0x000002c0


	//   ....[4]....
        /*0064*/ 	.word	0x00001050


	//----- nvinfo : EIATTR_REG_RECONFIG
	.align		4
.L_26:
        /*0068*/ 	.byte	0x01, 0x54
	.zero		2


	//----- nvinfo : EIATTR_MBARRIER_INSTR_OFFSETS
	.align		4
        /*006c*/ 	.byte	0x04, 0x39
        /*006e*/ 	.short	(.L_28 - .L_27)


	//   ....[0]....
.L_27:
        /*0070*/ 	.word	0x00000230
        /*0074*/ 	.word	0x000000ff
        /*0078*/ 	.word	0x00000000
        /*007c*/ 	.short	0x0100
        /*007e*/ 	.byte	0x08
	.zero		1


	//   ....[1]....
        /*0080*/ 	.word	0x00000240
        /*0084*/ 	.word	0x000000ff
        /*0088*/ 	.word	0x00000020
        /*008c*/ 	.short	0x0100
        /*008e*/ 	.byte	0x08
	.zero		1


	//   ....[2]....
        /*0090*/ 	.word	0x00000250
        /*0094*/ 	.word	0x000000ff
        /*0098*/ 	.word	0x00000008
        /*009c*/ 	.short	0x0100
        /*009e*/ 	.byte	0x08
	.zero		1


	//   ....[3]....
        /*00a0*/ 	.word	0x00000260
        /*00a4*/ 	.word	0x000000ff
        /*00a8*/ 	.word	0x00000028
        /*00ac*/ 	.short	0x0100
        /*00ae*/ 	.byte	0x08
	.zero		1


	//   ....[4]....
        /*00b0*/ 	.word	0x00000270
        /*00b4*/ 	.word	0x000000ff
        /*00b8*/ 	.word	0x00000010
        /*00bc*/ 	.short	0x0100
        /*00be*/ 	.byte	0x08
	.zero		1


	//   ....[5]....
        /*00c0*/ 	.word	0x00000280
        /*00c4*/ 	.word	0x000000ff
        /*00c8*/ 	.word	0x00000030
        /*00cc*/ 	.short	0x0100
        /*00ce*/ 	.byte	0x08
	.zero		1


	//   ....[6]....
        /*00d0*/ 	.word	0x00000290
        /*00d4*/ 	.word	0x000000ff
        /*00d8*/ 	.word	0x00000018
        /*00dc*/ 	.short	0x0100
        /*00de*/ 	.byte	0x08
	.zero		1


	//   ....[7]....
        /*00e0*/ 	.word	0x000002a0
        /*00e4*/ 	.word	0x000000ff
        /*00e8*/ 	.word	0x00000038
        /*00ec*/ 	.short	0x0100
        /*00ee*/ 	.byte	0x08
	.zero		1


	//   ....[8]....
        /*00f0*/ 	.word	0x00000540
        /*00f4*/ 	.word	0x000000ff
        /*00f8*/ 	.word	0x00000050
        /*00fc*/ 	.short	0x0100
        /*00fe*/ 	.byte	0x06
	.zero		1


	//   ....[9]....
        /*0100*/ 	.word	0x000005a0
        /*0104*/ 	.word	0x000000ff
        /*0108*/ 	.word	0x00000058
        /*010c*/ 	.short	0x0100
        /*010e*/ 	.byte	0x06
	.zero		1


	//   ....[10]....
        /*0110*/ 	.word	0x00001600
        /*0114*/ 	.word	0x000000ff
        /*0118*/ 	.word	0x00000000
        /*011c*/ 	.short	0x010a
        /*011e*/ 	.byte	0x06
	.zero		1


	//   ....[11]....
        /*0120*/ 	.word	0x00001640
        /*0124*/ 	.word	0x000000ff
        /*0128*/ 	.word	0x00000000
        /*012c*/ 	.short	0x010a
        /*012e*/ 	.byte	0x06
	.zero		1


	//   ....[12]....
        /*0130*/ 	.word	0x00002890
        /*0134*/ 	.word	0x000000ff
        /*0138*/ 	.word	0x00000000
        /*013c*/ 	.short	0x010a
        /*013e*/ 	.byte	0x0a
	.zero		1


	//   ....[13]....
        /*0140*/ 	.word	0x000028d0
        /*0144*/ 	.word	0x000000ff
        /*0148*/ 	.word	0x00000000
        /*014c*/ 	.short	0x010a
        /*014e*/ 	.byte	0x0a
	.zero		1


	//   ....[14]....
        /*0150*/ 	.word	0x000037d0
        /*0154*/ 	.word	0x000000ff
        /*0158*/ 	.word	0x00000000
        /*015c*/ 	.short	0x0101
        /*015e*/ 	.byte	0x09
	.zero		1


	//   ....[15]....
        /*0160*/ 	.word	0x00003e80
        /*0164*/ 	.word	0x000000ff
        /*0168*/ 	.word	0x00000000
        /*016c*/ 	.short	0x0101
        /*016e*/ 	.byte	0x06
	.zero		1


	//   ....[16]....
        /*0170*/ 	.word	0x0000caa0
        /*0174*/ 	.word	0x00000014
        /*0178*/ 	.word	0x00000020
        /*017c*/ 	.short	0x010a
        /*017e*/ 	.byte	0x3f
	.zero		1


	//   ....[17]....
        /*0180*/ 	.word	0x0000ce60
        /*0184*/ 	.word	0x00000006
        /*0188*/ 	.word	0x00000058
        /*018c*/ 	.short	0x0101
        /*018e*/ 	.byte	0x3f
	.zero		1


	//   ....[18]....
        /*0190*/ 	.word	0x0000d570
        /*0194*/ 	.word	0x00000005
        /*0198*/ 	.word	0x00000000
        /*019c*/ 	.short	0x010a
        /*019e*/ 	.byte	0x3f
	.zero		1


	//   ....[19]....
        /*01a0*/ 	.word	0x0000d5f0
        /*01a4*/ 	.word	0x00000007
        /*01a8*/ 	.word	0x00000000
        /*01ac*/ 	.short	0x010a
        /*01ae*/ 	.byte	0x3f
	.zero		1


	//   ....[20]....
        /*01b0*/ 	.word	0x0000d680
        /*01b4*/ 	.word	0x00000006
        /*01b8*/ 	.word	0x00000000
        /*01bc*/ 	.short	0x010a
        /*01be*/ 	.byte	0x3f
	.zero		1


	//   ....[21]....
        /*01c0*/ 	.word	0x0000d710
        /*01c4*/ 	.word	0x00000003
        /*01c8*/ 	.word	0x00000000
        /*01cc*/ 	.short	0x010a
        /*01ce*/ 	.byte	0x3f
	.zero		1


	//   ....[22]....
        /*01d0*/ 	.word	0x0000d780
        /*01d4*/ 	.word	0x00000013
        /*01d8*/ 	.word	0x00000000
        /*01dc*/ 	.short	0x010a
        /*01de*/ 	.byte	0x3f
	.zero		1


	//   ....[23]....
        /*01e0*/ 	.word	0x0000d7e0
        /*01e4*/ 	.word	0x000000a6
        /*01e8*/ 	.word	0x00000000
        /*01ec*/ 	.short	0x010a
        /*01ee*/ 	.byte	0x3f
	.zero		1


	//   ....[24]....
        /*01f0*/ 	.word	0x0000d8b0
        /*01f4*/ 	.word	0x00000014
        /*01f8*/ 	.word	0x00000020
        /*01fc*/ 	.short	0x010a
        /*01fe*/ 	.byte	0x3f
	.zero		1


	//   ....[25]....
        /*0200*/ 	.word	0x0000d990
        /*0204*/ 	.word	0x00000005
        /*0208*/ 	.word	0x00000000
        /*020c*/ 	.short	0x010a
        /*020e*/ 	.byte	0x3f
	.zero		1


	//   ....[26]....
        /*0210*/ 	.word	0x0000d9e0
        /*0214*/ 	.word	0x00000007
        /*0218*/ 	.word	0x00000000
        /*021c*/ 	.short	0x010a
        /*021e*/ 	.byte	0x3f
	.zero		1


	//   ....[27]....
        /*0220*/ 	.word	0x0000da30
        /*0224*/ 	.word	0x00000006
        /*0228*/ 	.word	0x00000000
        /*022c*/ 	.short	0x010a
        /*022e*/ 	.byte	0x3f
	.zero		1


	//----- nvinfo : EIATTR_NUM_MBARRIERS
	.align		4
.L_28:
        /*0230*/ 	.byte	0x03, 0x38
        /*0232*/ 	.short	0x000a


	//----- nvinfo : EIATTR_EXIT_INSTR_OFFSETS
	.align		4
        /*0234*/ 	.byte	0x04, 0x1c
        /*0236*/ 	.short	(.L_30 - .L_29)


	//   ....[0]....
.L_29:
        /*0238*/ 	.word	0x000005f0


	//   ....[1]....
        /*023c*/ 	.word	0x00000eb0


	//   ....[2]....
        /*0240*/ 	.word	0x0000c110


	//   ....[3]....
        /*0244*/ 	.word	0x0000c740


	//   ....[4]....
        /*0248*/ 	.word	0x0000d760


	//----- nvinfo : EIATTR_MAX_THREADS
	.align		4
.L_30:
        /*024c*/ 	.byte	0x04, 0x05
        /*024e*/ 	.short	(.L_32 - .L_31)
.L_31:
        /*0250*/ 	.word	0x00000180
        /*0254*/ 	.word	0x00000001
        /*0258*/ 	.word	0x00000001


	//----- nvinfo : EIATTR_CRS_STACK_SIZE
	.align		4
.L_32:
        /*025c*/ 	.byte	0x04, 0x1e
        /*025e*/ 	.short	(.L_34 - .L_33)
.L_33:
        /*0260*/ 	.word	0x00000000


	//----- nvinfo : EIATTR_CBANK_PARAM_SIZE
	.align		4
.L_34:
        /*0264*/ 	.byte	0x03, 0x19
        /*0266*/ 	.short	0x0470


	//----- nvinfo : EIATTR_PARAM_CBANK
	.align		4
        /*0268*/ 	.byte	0x04, 0x0a
        /*026a*/ 	.short	(.L_36 - .L_35)
	.align		4
.L_35:
        /*026c*/ 	.word	index@(.nv.constant0._ZN7cutlass13device_kernelINS_4gemm6kernel13GemmUniversalIN4cute5tupleIJiiiiEEENS1_10collective13CollectiveMmaINS1_37MainloopSm90TmaGmmaWarpSpecializedFP8ILi4ENS5_IJNS4_1CILi1EEESB_SB_EEENS1_35KernelTmaWarpSpecializedCooperativeEEENS5_IJNSA_ILi384EEENSA_ILi48EEENSA_ILi128EEEEEENS_12float_e4m3_tENS5_IJlSB_lEEESJ_SK_NS4_8TiledMMAINS4_8MMA_AtomIJNS4_4SM904GMMA30MMA_64x16x32_F32E4M3E4M3_SS_TNILNSO_7ScaleInE1ELSQ_1EEEEEENS4_6LayoutINS5_IJNSA_ILi2EEESB_SB_EEENS5_IJSB_NSA_ILi0EEESW_EEEEENS5_IJNS4_10UnderscoreESZ_SZ_EEEEENS4_13SM90_TMA_LOADENS4_14ComposedLayoutINS4_7SwizzleILi3ELi4ELi3EEENS4_18smem_ptr_flag_bitsILi8EEENST_INS5_IJNSA_ILi8EEESH_EEENS5_IJSH_SB_EEEEEEEvNS4_8identityES12_S1C_vS1D_EENS_8epilogue10collective6detail29Sm90TmaWarpSpecializedAdapterINS1G_15DefaultEpilogueISJ_SK_SK_NS1F_6thread17LinearCombinationISJ_Li1EffLNS1K_9ScaleType4KindE0ELNS_15FloatRoundStyleE2ESJ_EENS1_15EpilogueDefaultEEEEEvvEEEEvNT_6ParamsE)
        /*0270*/ 	.short	0x0210
        /*0272*/ 	.short	0x0470


	//----- nvinfo : EIATTR_SW_WAR
	.align		4
.L_36:
        /*0274*/ 	.byte	0x04, 0x36
        /*0276*/ 	.short	(.L_38 - .L_37)
.L_37:
        /*0278*/ 	.word	0x00000008
.L_38:


//--------------------- .nv.callgraph             --------------------------
	.section	.nv.callgraph,"",@"SHT_CUDA_CALLGRAPH"
	.align	4
	.sectionentsize	8
	.align		4
        /*0000*/ 	.word	0x00000000
	.align		4
        /*0004*/ 	.word	0xffffffff
	.align		4
        /*0008*/ 	.word	0x00000000
	.align		4
        /*000c*/ 	.word	0xfffffffe
	.align		4
        /*0010*/ 	.word	0x00000000
	.align		4
        /*0014*/ 	.word	0xfffffffd
	.align		4
        /*0018*/ 	.word	0x00000000
	.align		4
        /*001c*/ 	.word	0xfffffffc


//--------------------- .nv.constant4             --------------------------
	.section	.nv.constant4,"a",@progbits
	.align	8
	.align		8
.nv.constant4:
        /*0000*/ 	.dword	_ZN39_INTERNAL_fb52afd5_4_k_cu_96454e78_54974cuda3std3__45__cpo5beginE
	.align		8
        /*0008*/ 	.dword	_ZN39_INTERNAL_fb52afd5_4_k_cu_96454e78_54974cuda3std3__45__cpo3endE
	.align		8
        /*0010*/ 	.dword	_ZN39_INTERNAL_fb52afd5_4_k_cu_96454e78_54974cuda3std3__45__cpo6cbeginE
	.align		8
        /*0018*/ 	.dword	_ZN39_INTERNAL_fb52afd5_4_k_cu_96454e78_54974cuda3std3__45__cpo4cendE
	.align		8
        /*0020*/ 	.dword	_ZN39_INTERNAL_fb52afd5_4_k_cu_96454e78_54974cuda3std3__441_GLOBAL__N__fb52afd5_4_k_cu_96454e78_54976ignoreE
	.align		8
        /*0028*/ 	.dword	_ZN39_INTERNAL_fb52afd5_4_k_cu_96454e78_54974cuda3std3__419piecewise_constructE
	.align		8
        /*0030*/ 	.dword	_ZN39_INTERNAL_fb52afd5_4_k_cu_96454e78_54974cuda3std3__48in_placeE
	.align		8
        /*0038*/ 	.dword	_ZN39_INTERNAL_fb52afd5_4_k_cu_96454e78_54974cuda3std6ranges3__45__cpo4swapE
	.align		8
        /*0040*/ 	.dword	_ZN39_INTERNAL_fb52afd5_4_k_cu_96454e78_54974cuda3std6ranges3__45__cpo9iter_moveE
	.align		8
        /*0048*/ 	.dword	_ZN39_INTERNAL_fb52afd5_4_k_cu_96454e78_54974cute7productE
	.align		8
        /*0050*/ 	.dword	_ZN39_INTERNAL_fb52afd5_4_k_cu_96454e78_54974cute1_E


//--------------------- .text._ZN7cutlass13device_kernelINS_4gemm6kernel13GemmUniversalIN4cute5tupleIJiiiiEEENS1_10collective13CollectiveMmaINS1_37MainloopSm90TmaGmmaWarpSpecializedFP8ILi4ENS5_IJNS4_1CILi1EEESB_SB_EEENS1_35KernelTmaWarpSpecializedCooperativeEEENS5_IJNSA_ILi384EEENSA_ILi48EEENSA_ILi128EEEEEENS_12float_e4m3_tENS5_IJlSB_lEEESJ_SK_NS4_8TiledMMAINS4_8MMA_AtomIJNS4_4SM904GMMA30MMA_64x16x32_F32E4M3E4M3_SS_TNILNSO_7ScaleInE1ELSQ_1EEEEEENS4_6LayoutINS5_IJNSA_ILi2EEESB_SB_EEENS5_IJSB_NSA_ILi0EEESW_EEEEENS5_IJNS4_10UnderscoreESZ_SZ_EEEEENS4_13SM90_TMA_LOADENS4_14ComposedLayoutINS4_7SwizzleILi3ELi4ELi3EEENS4_18smem_ptr_flag_bitsILi8EEENST_INS5_IJNSA_ILi8EEESH_EEENS5_IJSH_SB_EEEEEEEvNS4_8identityES12_S1C_vS1D_EENS_8epilogue10collective6detail29Sm90TmaWarpSpecializedAdapterINS1G_15DefaultEpilogueISJ_SK_SK_NS1F_6thread17LinearCombinationISJ_Li1EffLNS1K_9ScaleType4KindE0ELNS_15FloatRoundStyleE2ESJ_EENS1_15EpilogueDefaultEEEEEvvEEEEvNT_6ParamsE --------------------------
	.section	.text._ZN7cutlass13device_kernelINS_4gemm6kernel13GemmUniversalIN4cute5tupleIJiiiiEEENS1_10collective13CollectiveMmaINS1_37MainloopSm90TmaGmmaWarpSpecializedFP8ILi4ENS5_IJNS4_1CILi1EEESB_SB_EEENS1_35KernelTmaWarpSpecializedCooperativeEEENS5_IJNSA_ILi384EEENSA_ILi48EEENSA_ILi128EEEEEENS_12float_e4m3_tENS5_IJlSB_lEEESJ_SK_NS4_8TiledMMAINS4_8MMA_AtomIJNS4_4SM904GMMA30MMA_64x16x32_F32E4M3E4M3_SS_TNILNSO_7ScaleInE1ELSQ_1EEEEEENS4_6LayoutINS5_IJNSA_ILi2EEESB_SB_EEENS5_IJSB_NSA_ILi0EEESW_EEEEENS5_IJNS4_10UnderscoreESZ_SZ_EEEEENS4_13SM90_TMA_LOADENS4_14ComposedLayoutINS4_7SwizzleILi3ELi4ELi3EEENS4_18smem_ptr_flag_bitsILi8EEENST_INS5_IJNSA_ILi8EEESH_EEENS5_IJSH_SB_EEEEEEEvNS4_8identityES12_S1C_vS1D_EENS_8epilogue10collective6detail29Sm90TmaWarpSpecializedAdapterINS1G_15DefaultEpilogueISJ_SK_SK_NS1F_6thread17LinearCombinationISJ_Li1EffLNS1K_9ScaleType4KindE0ELNS_15FloatRoundStyleE2ESJ_EENS1_15EpilogueDefaultEEEEEvvEEEEvNT_6ParamsE,"ax",@progbits
	.align	128
.text._ZN7cutlass13device_kernelINS_4gemm6kernel13GemmUniversalIN4cute5tupleIJiiiiEEENS1_10collective13CollectiveMmaINS1_37MainloopSm90TmaGmmaWarpSpecializedFP8ILi4ENS5_IJNS4_1CILi1EEESB_SB_EEENS1_35KernelTmaWarpSpecializedCooperativeEEENS5_IJNSA_ILi384EEENSA_ILi48EEENSA_ILi128EEEEEENS_12float_e4m3_tENS5_IJlSB_lEEESJ_SK_NS4_8TiledMMAINS4_8MMA_AtomIJNS4_4SM904GMMA30MMA_64x16x32_F32E4M3E4M3_SS_TNILNSO_7ScaleInE1ELSQ_1EEEEEENS4_6LayoutINS5_IJNSA_ILi2EEESB_SB_EEENS5_IJSB_NSA_ILi0EEESW_EEEEENS5_IJNS4_10UnderscoreESZ_SZ_EEEEENS4_13SM90_TMA_LOADENS4_14ComposedLayoutINS4_7SwizzleILi3ELi4ELi3EEENS4_18smem_ptr_flag_bitsILi8EEENST_INS5_IJNSA_ILi8EEESH_EEENS5_IJSH_SB_EEEEEEEvNS4_8identityES12_S1C_vS1D_EENS_8epilogue10collective6detail29Sm90TmaWarpSpecializedAdapterINS1G_15DefaultEpilogueISJ_SK_SK_NS1F_6thread17LinearCombinationISJ_Li1EffLNS1K_9ScaleType4KindE0ELNS_15FloatRoundStyleE2ESJ_EENS1_15EpilogueDefaultEEEEEvvEEEEvNT_6ParamsE:
        .type           _ZN7cutlass13device_kernelINS_4gemm6kernel13GemmUniversalIN4cute5tupleIJiiiiEEENS1_10collective13CollectiveMmaINS1_37MainloopSm90TmaGmmaWarpSpecializedFP8ILi4ENS5_IJNS4_1CILi1EEESB_SB_EEENS1_35KernelTmaWarpSpecializedCooperativeEEENS5_IJNSA_ILi384EEENSA_ILi48EEENSA_ILi128EEEEEENS_12float_e4m3_tENS5_IJlSB_lEEESJ_SK_NS4_8TiledMMAINS4_8MMA_AtomIJNS4_4SM904GMMA30MMA_64x16x32_F32E4M3E4M3_SS_TNILNSO_7ScaleInE1ELSQ_1EEEEEENS4_6LayoutINS5_IJNSA_ILi2EEESB_SB_EEENS5_IJSB_NSA_ILi0EEESW_EEEEENS5_IJNS4_10UnderscoreESZ_SZ_EEEEENS4_13SM90_TMA_LOADENS4_14ComposedLayoutINS4_7SwizzleILi3ELi4ELi3EEENS4_18smem_ptr_flag_bitsILi8EEENST_INS5_IJNSA_ILi8EEESH_EEENS5_IJSH_SB_EEEEEEEvNS4_8identityES12_S1C_vS1D_EENS_8epilogue10collective6detail29Sm90TmaWarpSpecializedAdapterINS1G_15DefaultEpilogueISJ_SK_SK_NS1F_6thread17LinearCombinationISJ_Li1EffLNS1K_9ScaleType4KindE0ELNS_15FloatRoundStyleE2ESJ_EENS1_15EpilogueDefaultEEEEEvvEEEEvNT_6ParamsE,@function
        .size           _ZN7cutlass13device_kernelINS_4gemm6kernel13GemmUniversalIN4cute5tupleIJiiiiEEENS1_10collective13CollectiveMmaINS1_37MainloopSm90TmaGmmaWarpSpecializedFP8ILi4ENS5_IJNS4_1CILi1EEESB_SB_EEENS1_35KernelTmaWarpSpecializedCooperativeEEENS5_IJNSA_ILi384EEENSA_ILi48EEENSA_ILi128EEEEEENS_12float_e4m3_tENS5_IJlSB_lEEESJ_SK_NS4_8TiledMMAINS4_8MMA_AtomIJNS4_4SM904GMMA30MMA_64x16x32_F32E4M3E4M3_SS_TNILNSO_7ScaleInE1ELSQ_1EEEEEENS4_6LayoutINS5_IJNSA_ILi2EEESB_SB_EEENS5_IJSB_NSA_ILi0EEESW_EEEEENS5_IJNS4_10UnderscoreESZ_SZ_EEEEENS4_13SM90_TMA_LOADENS4_14ComposedLayoutINS4_7SwizzleILi3ELi4ELi3EEENS4_18smem_ptr_flag_bitsILi8EEENST_INS5_IJNSA_ILi8EEESH_EEENS5_IJSH_SB_EEEEEEEvNS4_8identityES12_S1C_vS1D_EENS_8epilogue10collective6detail29Sm90TmaWarpSpecializedAdapterINS1G_15DefaultEpilogueISJ_SK_SK_NS1F_6thread17LinearCombinationISJ_Li1EffLNS1K_9ScaleType4KindE0ELNS_15FloatRoundStyleE2ESJ_EENS1_15EpilogueDefaultEEEEEvvEEEEvNT_6ParamsE,(.L_x_75 - _ZN7cutlass13device_kernelINS_4gemm6kernel13GemmUniversalIN4cute5tupleIJiiiiEEENS1_10collective13CollectiveMmaINS1_37MainloopSm90TmaGmmaWarpSpecializedFP8ILi4ENS5_IJNS4_1CILi1EEESB_SB_EEENS1_35KernelTmaWarpSpecializedCooperativeEEENS5_IJNSA_ILi384EEENSA_ILi48EEENSA_ILi128EEEEEENS_12float_e4m3_tENS5_IJlSB_lEEESJ_SK_NS4_8TiledMMAINS4_8MMA_AtomIJNS4_4SM904GMMA30MMA_64x16x32_F32E4M3E4M3_SS_TNILNSO_7ScaleInE1ELSQ_1EEEEEENS4_6LayoutINS5_IJNSA_ILi2EEESB_SB_EEENS5_IJSB_NSA_ILi0EEESW_EEEEENS5_IJNS4_10UnderscoreESZ_SZ_EEEEENS4_13SM90_TMA_LOADENS4_14ComposedLayoutINS4_7SwizzleILi3ELi4ELi3EEENS4_18smem_ptr_flag_bitsILi8EEENST_INS5_IJNSA_ILi8EEESH_EEENS5_IJSH_SB_EEEEEEEvNS4_8identityES12_S1C_vS1D_EENS_8epilogue10collective6detail29Sm90TmaWarpSpecializedAdapterINS1G_15DefaultEpilogueISJ_SK_SK_NS1F_6thread17LinearCombinationISJ_Li1EffLNS1K_9ScaleType4KindE0ELNS_15FloatRoundStyleE2ESJ_EENS1_15EpilogueDefaultEEEEEvvEEEEvNT_6ParamsE)
        .other          _ZN7cutlass13device_kernelINS_4gemm6kernel13GemmUniversalIN4cute5tupleIJiiiiEEENS1_10collective13CollectiveMmaINS1_37MainloopSm90TmaGmmaWarpSpecializedFP8ILi4ENS5_IJNS4_1CILi1EEESB_SB_EEENS1_35KernelTmaWarpSpecializedCooperativeEEENS5_IJNSA_ILi384EEENSA_ILi48EEENSA_ILi128EEEEEENS_12float_e4m3_tENS5_IJlSB_lEEESJ_SK_NS4_8TiledMMAINS4_8MMA_AtomIJNS4_4SM904GMMA30MMA_64x16x32_F32E4M3E4M3_SS_TNILNSO_7ScaleInE1ELSQ_1EEEEEENS4_6LayoutINS5_IJNSA_ILi2EEESB_SB_EEENS5_IJSB_NSA_ILi0EEESW_EEEEENS5_IJNS4_10UnderscoreESZ_SZ_EEEEENS4_13SM90_TMA_LOADENS4_14ComposedLayoutINS4_7SwizzleILi3ELi4ELi3EEENS4_18smem_ptr_flag_bitsILi8EEENST_INS5_IJNSA_ILi8EEESH_EEENS5_IJSH_SB_EEEEEEEvNS4_8identityES12_S1C_vS1D_EENS_8epilogue10collective6detail29Sm90TmaWarpSpecializedAdapterINS1G_15DefaultEpilogueISJ_SK_SK_NS1F_6thread17LinearCombinationISJ_Li1EffLNS1K_9ScaleType4KindE0ELNS_15FloatRoundStyleE2ESJ_EENS1_15EpilogueDefaultEEEEEvvEEEEvNT_6ParamsE,@"STO_CUDA_ENTRY STV_DEFAULT"
_ZN7cutlass13device_kernelINS_4gemm6kernel13GemmUniversalIN4cute5tupleIJiiiiEEENS1_10collective13CollectiveMmaINS1_37MainloopSm90TmaGmmaWarpSpecializedFP8ILi4ENS5_IJNS4_1CILi1EEESB_SB_EEENS1_35KernelTmaWarpSpecializedCooperativeEEENS5_IJNSA_ILi384EEENSA_ILi48EEENSA_ILi128EEEEEENS_12float_e4m3_tENS5_IJlSB_lEEESJ_SK_NS4_8TiledMMAINS4_8MMA_AtomIJNS4_4SM904GMMA30MMA_64x16x32_F32E4M3E4M3_SS_TNILNSO_7ScaleInE1ELSQ_1EEEEEENS4_6LayoutINS5_IJNSA_ILi2EEESB_SB_EEENS5_IJSB_NSA_ILi0EEESW_EEEEENS5_IJNS4_10UnderscoreESZ_SZ_EEEEENS4_13SM90_TMA_LOADENS4_14ComposedLayoutINS4_7SwizzleILi3ELi4ELi3EEENS4_18smem_ptr_flag_bitsILi8EEENST_INS5_IJNSA_ILi8EEESH_EEENS5_IJSH_SB_EEEEEEEvNS4_8identityES12_S1C_vS1D_EENS_8epilogue10collective6detail29Sm90TmaWarpSpecializedAdapterINS1G_15DefaultEpilogueISJ_SK_SK_NS1F_6thread17LinearCombinationISJ_Li1EffLNS1K_9ScaleType4KindE0ELNS_15FloatRoundStyleE2ESJ_EENS1_15EpilogueDefaultEEEEEvvEEEEvNT_6ParamsE:
[----:B------:R-:W-:Y:S01]  /*0000*/  LDC R1, c[0x0][0x28] ;  /* 0x00000a00ff017b82 */ /* 0x000fe20000000800 */
[----:B------:R-:W0:Y:S01]  /*0010*/  S2R R4, SR_TID.X ;  /* 0x0000000000047919 */ /* 0x000e220000002100 */
[----:B------:R-:W-:Y:S01]  /*0020*/  ELECT P0, URZ, PT ;  /* 0x00000000003f782f */ /* 0x000fe20003800000 */
[----:B------:R-:W-:Y:S01]  /*0030*/  BSSY B0, `(.L_x_0) ;  /* 0x000000f000007945 */ /* 0x000fe20003800000 */
[--C-:B0-----:R-:W-:Y:S02]  /*0040*/  SHF.R.U32.HI R2, RZ, 0x5, R4.reuse ;  /* 0x00000005ff027819 */ /* 0x101fe40000011604 */
[----:B------:R-:W-:-:S03]  /*0050*/  SHF.R.U32.HI R0, RZ, 0x7, R4 ;  /* 0x00000007ff007819 */ /* 0x000fc60000011604 */
[----:B------:R-:W0:Y:S04]  /*0060*/  SHFL.IDX PT, R6, R2, RZ, 0x1f ;  /* 0x00001fff02067589 */ /* 0x000e2800000e0000 */
[----:B------:R1:W2:Y:S01]  /*0070*/  SHFL.IDX PT, R5, R0, RZ, 0x1f ;  /* 0x00001fff00057589 */ /* 0x0002a200000e0000 */
[----:B0-----:R-:W-:-:S13]  /*0080*/  ISETP.NE.OR P0, PT, R6, RZ, !P0 ;  /* 0x000000ff0600720c */ /* 0x001fda0004705670 */
[----:B-12---:R-:W-:Y:S05]  /*0090*/  @P0 BRA `(.L_x_1) ;  /* 0x0000000000200947 */ /* 0x006fea0003800000 */
[----:B------:R-:W-:Y:S02]  /*00a0*/  ULDC.64 UR4, c[0x0][0x198] ;  /* 0x0000660000047ab9 */ /* 0x000fe40000000a00 */
[----:B------:R-:W-:Y:S02]  /*00b0*/  UIADD3 UR6, UP0, UR4, 0xf0, URZ ;  /* 0x000000f004067890 */ /* 0x000fe4000ff1e03f */
[----:B------:R-:W-:Y:S02]  /*00c0*/  UIADD3 UR4, UP1, UR4, 0x1f0, URZ ;  /* 0x000001f004047890 */ /* 0x000fe4000ff3e03f */
[----:B------:R-:W-:Y:S02]  /*00d0*/  UIADD3.X UR7, URZ, UR5, URZ, UP0, !UPT ;  /* 0x000000053f077290 */ /* 0x000fe400087fe43f */
[----:B------:R-:W-:-:S07]  /*00e0*/  UIADD3.X UR5, URZ, UR5, URZ, UP1, !UPT ;  /* 0x000000053f057290 */ /* 0x000fce0008ffe43f */
[----:B------:R0:W-:Y:S02]  /*00f0*/  UTMACCTL.PF [UR6] ;  /* 0x00000000060079b9 */ /* 0x0001e40008040000 */
[----:B------:R0:W-:Y:S02]  /*0100*/  UTMACCTL.PF [UR4] ;  /* 0x00000000040079b9 */ /* 0x0001e40008040000 */
[----:B0-----:R-:W-:Y:S01]  /*0110*/  NOP ;  /* 0x0000000000007918 */ /* 0x001fe20000000000 */
.L_x_1:
[----:B------:R-:W-:Y:S05]  /*0120*/  BSYNC B0 ;  /* 0x0000000000007941 */ /* 0x000fea0003800000 */
.L_x_0:
[----:B------:R-:W0:Y:S02]  /*0130*/  SHFL.IDX PT, R0, R2, RZ, 0x1f ;  /* 0x00001fff02007589 */ /* 0x000e2400000e0000 */
[----:B0-----:R-:W-:-:S13]  /*0140*/  ISETP.NE.AND P0, PT, R0, RZ, PT ;  /* 0x000000ff0000720c */ /* 0x001fda0003f05270 */
[----:B------:R-:W-:Y:S05]  /*0150*/  @P0 BRA `(.L_x_2) ;  /* 0x0000000000580947 */ /* 0x000fea0003800000 */
[----:B------:R-:W0:Y:S01]  /*0160*/  S2UR UR8, SR_CgaCtaId ;  /* 0x00000000000879c3 */ /* 0x000e220000008800 */
[----:B------:R-:W-:Y:S01]  /*0170*/  UMOV UR4, 0x400 ;  /* 0x0000040000047882 */ /* 0x000fe20000000000 */
[----:B------:R-:W-:Y:S01]  /*0180*/  UMOV UR5, 0x1 ;  /* 0x0000000100057882 */ /* 0x000fe20000000000 */
[----:B------:R-:W-:Y:S01]  /*0190*/  UMOV UR6, 0x100 ;  /* 0x0000010000067882 */ /* 0x000fe20000000000 */
[----:B------:R-:W-:Y:S01]  /*01a0*/  ELECT P0, URZ, PT ;  /* 0x00000000003f782f */ /* 0x000fe20003800000 */
[----:B------:R-:W-:-:S04]  /*01b0*/  UIADD3 UR6, -UR6, 0x100000, URZ ;  /* 0x0010000006067890 */ /* 0x000fc8000fffe13f */
[----:B------:R-:W-:Y:S02]  /*01c0*/  USHF.L.U32 UR7, UR6, 0xb, URZ ;  /* 0x0000000b06077899 */ /* 0x000fe4000800063f */
[----:B------:R-:W-:Y:S02]  /*01d0*/  USHF.L.U32 UR6, UR6, 0x1, URZ ;  /* 0x0000000106067899 */ /* 0x000fe4000800063f */
[----:B0-----:R-:W-:Y:S02]  /*01e0*/  ULEA UR8, UR8, UR4, 0x18 ;  /* 0x0000000408087291 */ /* 0x001fe4000f8ec03f */
[----:B------:R-:W-:-:S04]  /*01f0*/  UIADD3 UR4, -UR5, 0x100000, URZ ;  /* 0x0010000005047890 */ /* 0x000fc8000fffe13f */
[----:B------:R-:W-:Y:S02]  /*0200*/  USHF.L.U32 UR5, UR4, 0xb, URZ ;  /* 0x0000000b04057899 */ /* 0x000fe4000800063f */
[----:B------:R-:W-:Y:S01]  /*0210*/  USHF.L.U32 UR4, UR4, 0x1, URZ ;  /* 0x0000000104047899 */ /* 0x000fe2000800063f */
[----:B------:R-:W0:Y:S11]  /*0220*/  FENCE.VIEW.ASYNC.S ;  /* 0x00000000000073c6 */ /* 0x000e360000000000 */
[----:B0-----:R0:W1:Y:S01]  /*0230*/  SYNCS.EXCH.64 URZ, [UR8], UR4 ;  /* 0x00000004083f75b2 */ /* 0x0010620008000100 */
[----:B------:R0:W2:Y:S01]  /*0240*/  SYNCS.EXCH.64 URZ, [UR8+0x20], UR6 ;  /* 0x00002006083f75b2 */ /* 0x0000a20008000100 */
[----:B------:R0:W3:Y:S01]  /*0250*/  SYNCS.EXCH.64 URZ, [UR8+0x8], UR4 ;  /* 0x00000804083f75b2 */ /* 0x0000e20008000100 */
[----:B------:R0:W4:Y:S01]  /*0260*/  SYNCS.EXCH.64 URZ, [UR8+0x28], UR6 ;  /* 0x00002806083f75b2 */ /* 0x0001220008000100 */
[----:B------:R0:W0:Y:S01]  /*0270*/  SYNCS.EXCH.64 URZ, [UR8+0x10], UR4 ;  /* 0x00001004083f75b2 */ /* 0x0000220008000100 */
[----:B------:R0:W0:Y:S01]  /*0280*/  SYNCS.EXCH.64 URZ, [UR8+0x30], UR6 ;  /* 0x00003006083f75b2 */ /* 0x0000220008000100 */
[----:B------:R0:W0:Y:S01]  /*0290*/  SYNCS.EXCH.64 URZ, [UR8+0x18], UR4 ;  /* 0x00001804083f75b2 */ /* 0x0000220008000100 */
[----:B------:R0:W0:Y:S01]  /*02a0*/  SYNCS.EXCH.64 URZ, [UR8+0x38], UR6 ;  /* 0x00003806083f75b2 */ /* 0x0000220008000100 */
[----:B------:R-:W-:Y:S01]  /*02b0*/  NOP ;  /* 0x0000000000007918 */ /* 0x000fe20000000000 */
.L_x_2:
[----:B------:R-:W5:Y:S01]  /*02c0*/  SHFL.IDX PT, R2, R2, RZ, 0x1f ;  /* 0x00001fff02027589 */ /* 0x000f6200000e0000 */
[----:B------:R-:W1:Y:S01]  /*02d0*/  LDC R0, c[0x0][0x65c] ;  /* 0x00019700ff007b82 */ /* 0x000e620000000800 */
[----:B------:R-:W-:Y:S02]  /*02e0*/  ELECT P0, URZ, PT ;  /* 0x00000000003f782f */ /* 0x000fe40003800000 */
[----:B------:R-:W-:Y:S01]  /*02f0*/  SHF.R.S32.HI R3, RZ, 0x1f, R6 ;  /* 0x0000001fff037819 */ /* 0x000fe20000011406 */
[----:B------:R-:W2:Y:S01]  /*0300*/  S2R R9, SR_CTAID.Y ;  /* 0x0000000000097919 */ /* 0x000ea20000002600 */
[----:B0-----:R-:W-:Y:S01]  /*0310*/  UMOV UR4, 0x20 ;  /* 0x0000002000047882 */ /* 0x001fe20000000000 */
[----:B------:R-:W-:Y:S01]  /*0320*/  ISETP.NE.AND P2, PT, R5, RZ, PT ;  /* 0x000000ff0500720c */ /* 0x000fe20003f45270 */
[----:B------:R-:W-:Y:S01]  /*0330*/  NOP ;  /* 0x0000000000007918 */ /* 0x000fe20000000000 */
[----:B------:R-:W0:Y:S01]  /*0340*/  S2R R10, SR_CTAID.X ;  /* 0x00000000000a7919 */ /* 0x000e220000002500 */
[----:B------:R-:W-:Y:S01]  /*0350*/  LEA.HI R3, R3, R6, RZ, 0x2 ;  /* 0x0000000603037211 */ /* 0x000fe200078f10ff */
[----:B------:R-:W-:Y:S01]  /*0360*/  IMAD.MOV.U32 R11, RZ, RZ, RZ ;  /* 0x000000ffff0b7224 */ /* 0x000fe200078e00ff */
[----:B------:R-:W-:Y:S01]  /*0370*/  NOP ;  /* 0x0000000000007918 */ /* 0x000fe20000000000 */
[----:B------:R-:W-:-:S02]  /*0380*/  LOP3.LUT R8, R8, 0xffbfffff, RZ, 0xc0, !PT ;  /* 0xffbfffff08087812 */ /* 0x000fc400078ec0ff */
[----:B------:R-:W-:-:S05]  /*0390*/  LOP3.LUT R3, R3, 0xfffffffc, RZ, 0xc0, !PT ;  /* 0xfffffffc03037812 */ /* 0x000fca00078ec0ff */
[----:B------:R-:W-:Y:S01]  /*03a0*/  IMAD.IADD R6, R6, 0x1, -R3 ;  /* 0x0000000106067824 */ /* 0x000fe200078e0a03 */
[----:B-----5:R-:W-:Y:S02]  /*03b0*/  ISETP.NE.OR P0, PT, R2, RZ, !P0 ;  /* 0x000000ff0200720c */ /* 0x020fe40004705670 */
[----:B-1----:R-:W-:-:S11]  /*03c0*/  ISETP.NE.AND P3, PT, R0, 0x1, PT ;  /* 0x000000010000780c */ /* 0x002fd60003f65270 */
[----:B------:R-:W-:Y:S01]  /*03d0*/  VOTEU.ALL UP0, P0 ;  /* 0x00000000003f7886 */ /* 0x000fe20000000000 */
[----:B------:R-:W-:Y:S01]  /*03e0*/  VOTEU.ALL UP1, P0 ;  /* 0x00000000003f7886 */ /* 0x000fe20000020000 */
[----:B------:R-:W0:Y:S01]  /*03f0*/  @P3 LDC R7, c[0x0][0x10] ;  /* 0x00000400ff073b82 */ /* 0x000e220000000800 */
[----:B--2---:R-:W-:Y:S01]  /*0400*/  @P3 IMAD.MOV.U32 R2, RZ, RZ, R9 ;  /* 0x000000ffff023224 */ /* 0x004fe200078e0009 */
[----:B------:R-:W-:Y:S01]  /*0410*/  @P3 LOP3.LUT R8, R8, 0x400000, RZ, 0xfc, !PT ;  /* 0x0040000008083812 */ /* 0x000fe200078efcff */
[----:B------:R-:W-:Y:S01]  /*0420*/  @!UP0 UMOV UR6, 0x400 ;  /* 0x0000040000068882 */ /* 0x000fe20000000000 */
[----:B------:R-:W-:-:S04]  /*0430*/  @!UP0 UIADD3 UR4, -UR4, 0x100000, URZ ;  /* 0x0010000004048890 */ /* 0x000fc8000fffe13f */
[----:B------:R-:W-:Y:S02]  /*0440*/  @!UP0 USHF.L.U32 UR5, UR4, 0xb, URZ ;  /* 0x0000000b04058899 */ /* 0x000fe4000800063f */
[----:B------:R-:W-:Y:S01]  /*0450*/  @!UP0 USHF.L.U32 UR4, UR4, 0x1, URZ ;  /* 0x0000000104048899 */ /* 0x000fe2000800063f */
[----:B------:R-:W-:Y:S01]  /*0460*/  @P3 IMAD.MOV.U32 R3, RZ, RZ, RZ ;  /* 0x000000ffff033224 */ /* 0x000fe200078e00ff */
[----:B------:R-:W1:Y:S08]  /*0470*/  @!UP0 S2UR UR7, SR_CgaCtaId ;  /* 0x00000000000789c3 */ /* 0x000e700000008800 */
[----:B------:R-:W2:Y:S01]  /*0480*/  @!P3 LDC R12, c[0x0][0xc] ;  /* 0x00000300ff0cbb82 */ /* 0x000ea20000000800 */
[----:B0-----:R-:W-:-:S04]  /*0490*/  @P3 IMAD.WIDE.U32 R2, R10, R7, R2 ;  /* 0x000000070a023225 */ /* 0x001fc800078e0002 */
[----:B------:R-:W-:Y:S01]  /*04a0*/  VIADD R7, R5, 0xffffffff ;  /* 0xffffffff05077836 */ /* 0x000fe20000000000 */
[----:B-1----:R-:W-:-:S04]  /*04b0*/  @!UP0 ULEA UR6, UR7, UR6, 0x18 ;  /* 0x0000000607068291 */ /* 0x002fc8000f8ec03f */
[----:B------:R-:W-:Y:S01]  /*04c0*/  ISETP.GE.U32.AND P1, PT, R7, 0x2, PT ;  /* 0x000000020700780c */ /* 0x000fe20003f26070 */
[----:B------:R-:W-:Y:S01]  /*04d0*/  VOTEU.ALL UP0, P0 ;  /* 0x00000000003f7886 */ /* 0x000fe20000000000 */
[----:B------:R-:W-:-:S04]  /*04e0*/  ISETP.NE.AND P0, PT, R6, 0x3, PT ;  /* 0x000000030600780c */ /* 0x000fc80003f05270 */
[----:B------:R-:W-:Y:S01]  /*04f0*/  ISETP.EQ.OR P0, PT, R6, RZ, !P0 ;  /* 0x000000ff0600720c */ /* 0x000fe20004702670 */
[----:B--2---:R-:W-:-:S03]  /*0500*/  @!P3 IMAD.WIDE.U32 R12, R12, R9, R10 ;  /* 0x000000090c0cb225 */ /* 0x004fc600078e000a */
[----:B------:R-:W-:Y:S01]  /*0510*/  ISETP.EQ.AND P0, PT, R5, RZ, P0 ;  /* 0x000000ff0500720c */ /* 0x000fe20000702270 */
[----:B------:R-:W-:Y:S01]  /*0520*/  @P3 IMAD.MOV.U32 R5, RZ, RZ, RZ ;  /* 0x000000ffff053224 */ /* 0x000fe200078e00ff */
[----:B------:R-:W0:Y:S02]  /*0530*/  FENCE.VIEW.ASYNC.S ;  /* 0x00000000000073c6 */ /* 0x000e240000000000 */
[----:B0-----:R0:W3:Y:S01]  /*0540*/  @!UP0 SYNCS.EXCH.64 URZ, [UR6+0x50], UR4 ;  /* 0x00005004063f85b2 */ /* 0x0010e20008000100 */
[----:B------:R-:W-:Y:S02]  /*0550*/  @!P3 IMAD.MOV.U32 R2, RZ, RZ, R12 ;  /* 0x000000ffff02b224 */ /* 0x000fe400078e000c */
[----:B------:R-:W-:Y:S01]  /*0560*/  @P3 IMAD.IADD R3, R3, 0x1, R5 ;  /* 0x0000000103033824 */ /* 0x000fe200078e0205 */
[----:B------:R-:W-:Y:S01]  /*0570*/  SEL R5, RZ, 0x1, !P0 ;  /* 0x00000001ff057807 */ /* 0x000fe20004000000 */
[----:B------:R-:W-:-:S03]  /*0580*/  @!P3 IMAD.MOV.U32 R3, RZ, RZ, R13 ;  /* 0x000000ffff03b224 */ /* 0x000fc600078e000d */
[----:B------:R-:W-:Y:S01]  /*0590*/  SEL R5, R5, 0x2, P1 ;  /* 0x0000000205057807 */ /* 0x000fe20000800000 */
[----:B------:R0:W3:Y:S01]  /*05a0*/  @!UP1 SYNCS.EXCH.64 URZ, [UR6+0x58], UR4 ;  /* 0x00005804063f95b2 */ /* 0x0000e20008000100 */
[----:B------:R-:W-:Y:S01]  /*05b0*/  NOP ;  /* 0x0000000000007918 */ /* 0x000fe20000000000 */
[----:B---34-:R-:W-:Y:S06]  /*05c0*/  BAR.SYNC.DEFER_BLOCKING 0x0 ;  /* 0x0000000000007b1d */ /* 0x018fec0000010000 */
[----:B------:R-:W-:Y:S05]  /*05d0*/  @!P2 BRA `(.L_x_3) ;  /* 0x000000b800d0a947 */ /* 0x000fea0003800000 */
[----:B------:R-:W-:-:S13]  /*05e0*/  ISETP.GT.U32.AND P0, PT, R7, 0x1, PT ;  /* 0x000000010700780c */ /* 0x000fda0003f04070 */
[----:B0-----:R-:W-:Y:S05]  /*05f0*/  @P0 EXIT ;  /* 0x000000000000094d */ /* 0x001fea0003800000 */
[----:B------:R-:W-:Y:S01]  /*0600*/  ULDC.64 UR4, c[0x0][0x650] ;  /* 0x0001940000047ab9 */ /* 0x000fe20000000a00 */
[----:B------:R-:W-:Y:S01]  /*0610*/  PRMT R12, RZ, 0x7610, R12 ;  /* 0x00007610ff0c7816 */ /* 0x000fe2000000000c */
[----:B------:R-:W-:Y:S01]  /*0620*/  IMAD.MOV.U32 R7, RZ, RZ, -0x1 ;  /* 0xffffffffff077424 */ /* 0x000fe200078e00ff */
[----:B------:R-:W-:Y:S01]  /*0630*/  ISETP.GE.U32.AND P0, PT, R2, UR4, PT ;  /* 0x0000000402007c0c */ /* 0x000fe2000bf06070 */
[----:B------:R-:W-:Y:S02]  /*0640*/  IMAD.MOV.U32 R164, RZ, RZ, -0x1 ;  /* 0xffffffffffa47424 */ /* 0x000fe400078e00ff */
[----:B------:R-:W-:Y:S01]  /*0650*/  IMAD.MOV.U32 R6, RZ, RZ, -0x1 ;  /* 0xffffffffff067424 */ /* 0x000fe200078e00ff */
[----:B------:R-:W-:-:S13]  /*0660*/  ISETP.GE.U32.AND.EX P0, PT, R3, UR5, PT, P0 ;  /* 0x0000000503007c0c */ /* 0x000fda000bf06100 */
[----:B------:R-:W-:Y:S05]  /*0670*/  @P0 BRA `(.L_x_4) ;  /* 0x00000004005c0947 */ /* 0x000fea0003800000 */
[----:B------:R-:W0:Y:S01]  /*0680*/  LDC.64 R18, c[0x0][0x628] ;  /* 0x00018a00ff127b82 */ /* 0x000e220000000a00 */
[----:B------:R-:W-:Y:S02]  /*0690*/  IMAD.MOV.U32 R6, RZ, RZ, R2 ;  /* 0x000000ffff067224 */ /* 0x000fe400078e0002 */
[----:B------:R-:W-:-:S05]  /*06a0*/  IMAD.MOV.U32 R7, RZ, RZ, R3 ;  /* 0x000000ffff077224 */ /* 0x000fca00078e0003 */
[----:B------:R-:W1:Y:S08]  /*06b0*/  LDC R16, c[0x0][0x630] ;  /* 0x00018c00ff107b82 */ /* 0x000e700000000800 */
[----:B------:R-:W2:Y:S01]  /*06c0*/  LDC.64 R20, c[0x0][0x620] ;  /* 0x00018800ff147b82 */ /* 0x000ea20000000a00 */
[----:B0-----:R-:W-:-:S04]  /*06d0*/  ISETP.NE.U32.AND P0, PT, R18, RZ, PT ;  /* 0x000000ff1200720c */ /* 0x001fc80003f05070 */
[----:B------:R-:W-:-:S13]  /*06e0*/  ISETP.NE.AND.EX P0, PT, R19, RZ, PT, P0 ;  /* 0x000000ff1300720c */ /* 0x000fda0003f05300 */
[----:B-12---:R-:W-:Y:S05]  /*06f0*/  @!P0 BRA `(.L_x_5) ;  /* 0x0000000000288947 */ /* 0x006fea0003800000 */
[----:B------:R-:W0:Y:S02]  /*0700*/  LDC R15, c[0x0][0x634] ;  /* 0x00018d00ff0f7b82 */ /* 0x000e240000000800 */
[----:B0-----:R-:W-:-:S05]  /*0710*/  IADD3 R15, P0, R2, R15, RZ ;  /* 0x0000000f020f7210 */ /* 0x001fca0007f1e0ff */
[----:B------:R-:W-:-:S04]  /*0720*/  IMAD.X R17, RZ, RZ, R3, P0 ;  /* 0x000000ffff117224 */ /* 0x000fc800000e0603 */
[----:B------:R-:W-:-:S04]  /*0730*/  IMAD.WIDE.U32 R6, R17, R18, RZ ;  /* 0x0000001211067225 */ /* 0x000fc800078e00ff */
[----:B------:R-:W-:-:S04]  /*0740*/  IMAD.WIDE.U32 R12, P0, R15, R19, R6 ;  /* 0x000000130f0c7225 */ /* 0x000fc80007800006 */
[----:B------:R-:W-:-:S04]  /*0750*/  IMAD.WIDE.U32 R6, R15, R18, RZ ;  /* 0x000000120f067225 */ /* 0x000fc800078e00ff */
[----:B------:R-:W-:Y:S01]  /*0760*/  IMAD.X R15, RZ, RZ, RZ, P0 ;  /* 0x000000ffff0f7224 */ /* 0x000fe200000e06ff */
[----:B------:R-:W-:Y:S01]  /*0770*/  IADD3 RZ, P0, R7, R12, RZ ;  /* 0x0000000c07ff7210 */ /* 0x000fe20007f1e0ff */
[----:B------:R-:W-:-:S04]  /*0780*/  IMAD.MOV.U32 R14, RZ, RZ, R13 ;  /* 0x000000ffff0e7224 */ /* 0x000fc800078e000d */
[----:B------:R-:W-:-:S08]  /*0790*/  IMAD.WIDE.U32.X R6, R17, R19, R14, P0 ;  /* 0x0000001311067225 */ /* 0x000fd000000e040e */
.L_x_5:
[--C-:B------:R-:W-:Y:S01]  /*07a0*/  SHF.R.U64 R27, R6, R16, R7.reuse ;  /* 0x00000010061b7219 */ /* 0x100fe20000001207 */
[----:B------:R-:W0:Y:S01]  /*07b0*/  LDC.64 R22, c[0x0][0x640] ;  /* 0x00019000ff167b82 */ /* 0x000e220000000a00 */
[----:B------:R-:W-:Y:S01]  /*07c0*/  I2FP.F32.U32 R6, R10 ;  /* 0x0000000a00067245 */ /* 0x000fe20000201000 */
[----:B------:R-:W-:Y:S01]  /*07d0*/  ULDC UR4, c[0x0][0x150] ;  /* 0x0000540000047ab9 */ /* 0x000fe20000000800 */
[----:B------:R-:W-:Y:S02]  /*07e0*/  SHF.R.U32.HI R7, RZ, R16, R7 ;  /* 0x00000010ff077219 */ /* 0x000fe40000011607 */
[----:B------:R-:W-:Y:S01]  /*07f0*/  IADD3 R15, P0, RZ, -R27, RZ ;  /* 0x8000001bff0f7210 */ /* 0x000fe20007f1e0ff */
[----:B------:R-:W-:Y:S01]  /*0800*/  FMUL R11, R6, UR4 ;  /* 0x00000004060b7c20 */ /* 0x000fe20008400000 */
[----:B------:R-:W-:Y:S01]  /*0810*/  ULDC UR4, c[0x0][0x154] ;  /* 0x0000550000047ab9 */ /* 0x000fe20000000800 */
[----:B------:R-:W1:Y:S02]  /*0820*/  LDC R14, c[0x0][0x618] ;  /* 0x00018600ff0e7b82 */ /* 0x000e640000000800 */
[----:B------:R-:W-:-:S02]  /*0830*/  IMAD.X R17, RZ, RZ, ~R7, P0 ;  /* 0x000000ffff117224 */ /* 0x000fc400000e0e07 */
[----:B------:R-:W2:Y:S01]  /*0840*/  F2I.U32.TRUNC.NTZ R11, R11 ;  /* 0x0000000b000b7305 */ /* 0x000ea2000020f000 */
[----:B------:R-:W-:-:S03]  /*0850*/  IMAD.WIDE.U32 R6, R15, R20, R2 ;  /* 0x000000140f067225 */ /* 0x000fc600078e0002 */
[----:B------:R-:W3:Y:S01]  /*0860*/  LDC R13, c[0x0][0x144] ;  /* 0x00005100ff0d7b82 */ /* 0x000ee20000000800 */
[----:B------:R-:W-:-:S04]  /*0870*/  IMAD R12, R17, R20, RZ ;  /* 0x00000014110c7224 */ /* 0x000fc800078e02ff */
[----:B------:R-:W-:-:S03]  /*0880*/  IMAD R15, R15, R21, R12 ;  /* 0x000000150f0f7224 */ /* 0x000fc600078e020c */
[----:B------:R-:W4:Y:S01]  /*0890*/  LDC R16, c[0x0][0x608] ;  /* 0x00018200ff107b82 */ /* 0x000f220000000800 */
[----:B------:R-:W-:Y:S01]  /*08a0*/  IMAD.IADD R7, R7, 0x1, R15 ;  /* 0x0000000107077824 */ /* 0x000fe200078e020f */
[----:B0-----:R-:W-:Y:S01]  /*08b0*/  ISETP.NE.U32.AND P0, PT, R22, RZ, PT ;  /* 0x000000ff1600720c */ /* 0x001fe20003f05070 */
[----:B--2---:R-:W-:-:S03]  /*08c0*/  IMAD.MOV R12, RZ, RZ, -R11 ;  /* 0x000000ffff0c7224 */ /* 0x004fc600078e0a0b */
[----:B------:R-:W-:Y:S02]  /*08d0*/  ISETP.NE.AND.EX P0, PT, R23, RZ, PT, P0 ;  /* 0x000000ff1700720c */ /* 0x000fe40003f05300 */
[----:B------:R-:W0:Y:S01]  /*08e0*/  LDC R19, c[0x0][0x658] ;  /* 0x00019600ff137b82 */ /* 0x000e220000000800 */
[-CC-:B-1----:R-:W-:Y:S02]  /*08f0*/  SHF.R.U64 R20, R6, R14.reuse, R7.reuse ;  /* 0x0000000e06147219 */ /* 0x182fe40000001207 */
[----:B------:R-:W-:Y:S02]  /*0900*/  I2FP.F32.U32 R6, R9 ;  /* 0x0000000900067245 */ /* 0x000fe40000201000 */
[----:B------:R-:W-:-:S03]  /*0910*/  SHF.R.U32.HI R11, RZ, R14, R7 ;  /* 0x0000000eff0b7219 */ /* 0x000fc60000011607 */
[----:B------:R-:W1:Y:S01]  /*0920*/  LDC R18, c[0x0][0x148] ;  /* 0x00005200ff127b82 */ /* 0x000e620000000800 */
[----:B---3--:R-:W-:Y:S02]  /*0930*/  IMAD R14, R13, R12, R10 ;  /* 0x0000000c0d0e7224 */ /* 0x008fe400078e020a */
[----:B------:R-:W-:Y:S01]  /*0940*/  FMUL R7, R6, UR4 ;  /* 0x0000000406077c20 */ /* 0x000fe20008400000 */
[----:B------:R-:W-:Y:S02]  /*0950*/  IMAD.MOV.U32 R6, RZ, RZ, -0x1 ;  /* 0xffffffffff067424 */ /* 0x000fe400078e00ff */
[----:B------:R-:W-:Y:S01]  /*0960*/  IMAD.MOV.U32 R12, RZ, RZ, 0x1 ;  /* 0x00000001ff0c7424 */ /* 0x000fe200078e00ff */
[----:B------:R2:W3:Y:S01]  /*0970*/  F2I.U32.TRUNC.NTZ R17, R7 ;  /* 0x0000000700117305 */ /* 0x0004e2000020f000 */
[----:B------:R-:W1:Y:S01]  /*0980*/  LDC R21, c[0x0][0x600] ;  /* 0x00018000ff157b82 */ /* 0x000e620000000800 */
[-CC-:B----4-:R-:W-:Y:S02]  /*0990*/  SHF.R.U64 R29, R20, R16.reuse, R11.reuse ;  /* 0x00000010141d7219 */ /* 0x190fe4000000120b */
[----:B------:R-:W-:-:S05]  /*09a0*/  SHF.R.U32.HI R10, RZ, R16, R11 ;  /* 0x00000010ff0a7219 */ /* 0x000fca000001160b */
[----:B------:R-:W4:Y:S01]  /*09b0*/  LDC R24, c[0x0][0x648] ;  /* 0x00019200ff187b82 */ /* 0x000f220000000800 */
[-CC-:B0-----:R-:W-:Y:S02]  /*09c0*/  SHF.R.U64 R28, R29, R19.reuse, R10.reuse ;  /* 0x000000131d1c7219 */ /* 0x181fe4000000120a */
[-C--:B------:R-:W-:Y:S02]  /*09d0*/  SHF.L.U32 R6, R6, R19.reuse, RZ ;  /* 0x0000001306067219 */ /* 0x080fe400000006ff */
[-C--:B------:R-:W-:Y:S02]  /*09e0*/  SHF.R.U32.HI R10, RZ, R19.reuse, R10 ;  /* 0x00000013ff0a7219 */ /* 0x080fe4000001160a */
[----:B------:R-:W-:Y:S01]  /*09f0*/  LOP3.LUT R16, RZ, R6, RZ, 0x33, !PT ;  /* 0x00000006ff107212 */ /* 0x000fe200078e33ff */
[----:B------:R-:W0:Y:S01]  /*0a00*/  LDC R25, c[0x0][0x638] ;  /* 0x00018e00ff197b82 */ /* 0x000e220000000800 */
[----:B------:R-:W-:Y:S01]  /*0a10*/  SHF.L.U32 R15, R12, R19, RZ ;  /* 0x000000130c0f7219 */ /* 0x000fe200000006ff */
[----:B------:R-:W-:-:S02]  /*0a20*/  IMAD.MOV.U32 R6, RZ, RZ, R28 ;  /* 0x000000ffff067224 */ /* 0x000fc400078e001c */
[----:B--2---:R-:W-:-:S04]  /*0a30*/  IMAD.MOV.U32 R7, RZ, RZ, R10 ;  /* 0x000000ffff077224 */ /* 0x004fc800078e000a */
[----:B------:R-:W2:Y:S01]  /*0a40*/  LDC R26, c[0x0][0x610] ;  /* 0x00018400ff1a7b82 */ /* 0x000ea20000000800 */
[----:B---3--:R-:W-:Y:S05]  /*0a50*/  @!P0 BRA `(.L_x_6) ;  /* 0x0000000000288947 */ /* 0x008fea0003800000 */
[----:B------:R-:W3:Y:S02]  /*0a60*/  LDC R13, c[0x0][0x64c] ;  /* 0x00019300ff0d7b82 */ /* 0x000ee40000000800 */
[----:B---3--:R-:W-:-:S05]  /*0a70*/  IADD3 R13, P0, R28, R13, RZ ;  /* 0x0000000d1c0d7210 */ /* 0x008fca0007f1e0ff */
        /* <DEDUP_REMOVED lines=8> */
.L_x_6:
[----:B----4-:R-:W-:Y:S01]  /*0b00*/  SHF.R.U64 R6, R6, R24, R7 ;  /* 0x0000001806067219 */ /* 0x010fe20000001207 */
[----:B-1----:R-:W-:Y:S01]  /*0b10*/  VIADD R7, R21, 0xffffffff ;  /* 0xffffffff15077836 */ /* 0x002fe20000000000 */
[----:B------:R-:W-:Y:S01]  /*0b20*/  LOP3.LUT R16, R29, R16, RZ, 0xc0, !PT ;  /* 0x000000101d107212 */ /* 0x000fe200078ec0ff */
[----:B------:R-:W-:Y:S02]  /*0b30*/  IMAD.MOV R17, RZ, RZ, -R17 ;  /* 0x000000ffff117224 */ /* 0x000fe400078e0a11 */
[----:B------:R-:W-:Y:S01]  /*0b40*/  IMAD.MOV R10, RZ, RZ, -R6 ;  /* 0x000000ffff0a7224 */ /* 0x000fe200078e0a06 */
[----:B------:R-:W-:Y:S01]  /*0b50*/  LOP3.LUT R7, R20, R7, RZ, 0xc0, !PT ;  /* 0x0000000714077212 */ /* 0x000fe200078ec0ff */
[----:B------:R-:W-:Y:S02]  /*0b60*/  IMAD R15, R15, R6, R16 ;  /* 0x000000060f0f7224 */ /* 0x000fe400078e0210 */
[----:B------:R-:W-:Y:S02]  /*0b70*/  @P3 IMAD R14, R18, R17, R9 ;  /* 0x00000011120e3224 */ /* 0x000fe400078e0209 */
[----:B0-----:R-:W-:-:S02]  /*0b80*/  IMAD R6, R10, R25, R28 ;  /* 0x000000190a067224 */ /* 0x001fc400078e021c */
[----:B--2---:R-:W-:Y:S02]  /*0b90*/  IMAD R14, R15, R26, R14 ;  /* 0x0000001a0f0e7224 */ /* 0x004fe400078e020e */
[----:B------:R-:W-:Y:S02]  /*0ba0*/  IMAD R7, R6, R21, R7 ;  /* 0x0000001506077224 */ /* 0x000fe400078e0207 */
[----:B------:R-:W-:Y:S02]  /*0bb0*/  IMAD.MOV.U32 R12, RZ, RZ, 0x1 ;  /* 0x00000001ff0c7424 */ /* 0x000fe400078e00ff */
[----:B------:R-:W-:Y:S01]  /*0bc0*/  IMAD.MOV.U32 R6, RZ, RZ, R27 ;  /* 0x000000ffff067224 */ /* 0x000fe200078e001b */
[----:B------:R-:W-:Y:S02]  /*0bd0*/  SEL R164, R7, R14, !P3 ;  /* 0x0000000e07a47207 */ /* 0x000fe40005800000 */
[----:B------:R-:W-:-:S07]  /*0be0*/  SEL R7, R14, R7, !P3 ;  /* 0x000000070e077207 */ /* 0x000fce0005800000 */
.L_x_4:
[----:B------:R-:W-:-:S08]  /*0bf0*/  NOP ;  /* 0x0000000000007918 */ /* 0x000fd00000000000 */
[----:B------:R-:W0:Y:S02]  /*0c00*/  USETMAXREG.TRY_ALLOC.CTAPOOL UP0, 0xe8 ;  /* 0x000000e8000079c8 */ /* 0x000e240008000600 */
[----:B0-----:R-:W-:-:S13]  /*0c10*/  PLOP3.LUT P0, PT, PT, PT, UP0, 0x80, 0x0 ;  /* 0x000000000000781c */ /* 0x001fda0003f0f008 */
[----:B------:R-:W-:Y:S05]  /*0c20*/  @!P0 BRA `(.L_x_4) ;  /* 0xfffffffc00f08947 */ /* 0x000fea000383ffff */
[----:B------:R-:W-:Y:S01]  /*0c30*/  ULDC.64 UR4, c[0x0][0x598] ;  /* 0x0001660000047ab9 */ /* 0x000fe20000000a00 */
[----:B------:R-:W-:Y:S01]  /*0c40*/  ULDC.64 UR30, c[0x0][0x208] ;  /* 0x00008200001e7ab9 */ /* 0x000fe20000000a00 */
[----:B------:R-:W-:-:S04]  /*0c50*/  ISETP.NE.U32.AND P0, PT, RZ, UR4, PT ;  /* 0x00000004ff007c0c */ /* 0x000fc8000bf05070 */
[----:B------:R-:W-:-:S13]  /*0c60*/  ISETP.NE.AND.EX P0, PT, RZ, UR5, PT, P0 ;  /* 0x00000005ff007c0c */ /* 0x000fda000bf05300 */
[----:B------:R-:W-:Y:S05]  /*0c70*/  @!P0 BRA `(.L_x_7) ;  /* 0x00000000001c8947 */ /* 0x000fea0003800000 */
[----:B------:R-:W0:Y:S02]  /*0c80*/  LDC.64 R10, c[0x0][0x598] ;  /* 0x00016600ff0a7b82 */ /* 0x000e240000000a00 */
[----:B0-----:R-:W2:Y:S02]  /*0c90*/  LDG.E.64 R10, desc[UR30][R10.64] ;  /* 0x0000001e0a0a7981 */ /* 0x001ea4000c1e1b00 */
[----:B--2---:R-:W-:-:S04]  /*0ca0*/  ISETP.NE.U32.AND P0, PT, R10, RZ, PT ;  /* 0x000000ff0a00720c */ /* 0x004fc80003f05070 */
[----:B------:R-:W-:-:S13]  /*0cb0*/  ISETP.NE.AND.EX P0, PT, R11, RZ, PT, P0 ;  /* 0x000000ff0b00720c */ /* 0x000fda0003f05300 */
[----:B------:R-:W-:Y:S05]  /*0cc0*/  @!P0 BRA `(.L_x_7) ;  /* 0x0000000000088947 */ /* 0x000fea0003800000 */
[----:B------:R0:W5:Y:S01]  /*0cd0*/  LD.E R9, desc[UR30][R10.64] ;  /* 0x0000001e0a097980 */ /* 0x000162000c101900 */
[----:B------:R-:W-:Y:S05]  /*0ce0*/  BRA `(.L_x_8) ;  /* 0x0000000000207947 */ /* 0x000fea0003800000 */
.L_x_7:
[----:B------:R-:W-:Y:S02]  /*0cf0*/  ULDC.64 UR4, c[0x0][0x588] ;  /* 0x0001620000047ab9 */ /* 0x000fe40000000a00 */
[----:B------:R-:W-:-:S04]  /*0d00*/  ISETP.NE.U32.AND P0, PT, RZ, UR4, PT ;  /* 0x00000004ff007c0c */ /* 0x000fc8000bf05070 */
[----:B------:R-:W-:-:S13]  /*0d10*/  ISETP.NE.AND.EX P0, PT, RZ, UR5, PT, P0 ;  /* 0x00000005ff007c0c */ /* 0x000fda000bf05300 */
[----:B------:R-:W-:Y:S05]  /*0d20*/  @!P0 BRA `(.L_x_9) ;  /* 0x00000000000c8947 */ /* 0x000fea0003800000 */
[----:B------:R-:W0:Y:S02]  /*0d30*/  LDC.64 R10, c[0x0][0x588] ;  /* 0x00016200ff0a7b82 */ /* 0x000e240000000a00 */
[----:B0-----:R1:W5:Y:S01]  /*0d40*/  LDG.E R9, desc[UR30][R10.64] ;  /* 0x0000001e0a097981 */ /* 0x001362000c1e1900 */
[----:B------:R-:W-:Y:S05]  /*0d50*/  BRA `(.L_x_8) ;  /* 0x0000000000047947 */ /* 0x000fea0003800000 */
.L_x_9:
[----:B------:R-:W2:Y:S02]  /*0d60*/  LDC R9, c[0x0][0x580] ;  /* 0x00016000ff097b82 */ /* 0x000ea40000000800 */
.L_x_8:
[----:B------:R-:W-:Y:S02]  /*0d70*/  ULDC.64 UR4, c[0x0][0x5a0] ;  /* 0x0001680000047ab9 */ /* 0x000fe40000000a00 */
[----:B------:R-:W-:-:S04]  /*0d80*/  ISETP.NE.U32.AND P0, PT, RZ, UR4, PT ;  /* 0x00000004ff007c0c */ /* 0x000fc8000bf05070 */
[----:B------:R-:W-:-:S13]  /*0d90*/  ISETP.NE.AND.EX P0, PT, RZ, UR5, PT, P0 ;  /* 0x00000005ff007c0c */ /* 0x000fda000bf05300 */
[----:B------:R-:W-:Y:S05]  /*0da0*/  @!P0 BRA `(.L_x_10) ;  /* 0x00000000001c8947 */ /* 0x000fea0003800000 */
[----:B01----:R-:W0:Y:S02]  /*0db0*/  LDC.64 R10, c[0x0][0x5a0] ;  /* 0x00016800ff0a7b82 */ /* 0x003e240000000a00 */
[----:B0-----:R-:W3:Y:S02]  /*0dc0*/  LDG.E.64 R10, desc[UR30][R10.64] ;  /* 0x0000001e0a0a7981 */ /* 0x001ee4000c1e1b00 */
[----:B---3--:R-:W-:-:S04]  /*0dd0*/  ISETP.NE.U32.AND P0, PT, R10, RZ, PT ;  /* 0x000000ff0a00720c */ /* 0x008fc80003f05070 */
[----:B------:R-:W-:-:S13]  /*0de0*/  ISETP.NE.AND.EX P0, PT, R11, RZ, PT, P0 ;  /* 0x000000ff0b00720c */ /* 0x000fda0003f05300 */
[----:B------:R-:W-:Y:S05]  /*0df0*/  @!P0 BRA `(.L_x_10) ;  /* 0x0000000000088947 */ /* 0x000fea0003800000 */
[----:B------:R0:W5:Y:S01]  /*0e00*/  LD.E R10, desc[UR30][R10.64] ;  /* 0x0000001e0a0a7980 */ /* 0x000162000c101900 */
[----:B------:R-:W-:Y:S05]  /*0e10*/  BRA `(.L_x_11) ;  /* 0x0000000000207947 */ /* 0x000fea0003800000 */
.L_x_10:
[----:B------:R-:W-:Y:S02]  /*0e20*/  ULDC.64 UR4, c[0x0][0x590] ;  /* 0x0001640000047ab9 */ /* 0x000fe40000000a00 */
[----:B------:R-:W-:-:S04]  /*0e30*/  ISETP.NE.U32.AND P0, PT, RZ, UR4, PT ;  /* 0x00000004ff007c0c */ /* 0x000fc8000bf05070 */
[----:B------:R-:W-:-:S13]  /*0e40*/  ISETP.NE.AND.EX P0, PT, RZ, UR5, PT, P0 ;  /* 0x00000005ff007c0c */ /* 0x000fda000bf05300 */
[----:B------:R-:W-:Y:S05]  /*0e50*/  @!P0 BRA `(.L_x_12) ;  /* 0x00000000000c8947 */ /* 0x000fea0003800000 */
[----:B01----:R-:W0:Y:S02]  /*0e60*/  LDC.64 R10, c[0x0][0x590] ;  /* 0x00016400ff0a7b82 */ /* 0x003e240000000a00 */
[----:B0-----:R1:W5:Y:S01]  /*0e70*/  LDG.E R10, desc[UR30][R10.64] ;  /* 0x0000001e0a0a7981 */ /* 0x001362000c1e1900 */
[----:B------:R-:W-:Y:S05]  /*0e80*/  BRA `(.L_x_11) ;  /* 0x0000000000047947 */ /* 0x000fea0003800000 */
.L_x_12:
[----:B01----:R-:W3:Y:S02]  /*0e90*/  LDC R10, c[0x0][0x584] ;  /* 0x00016100ff0a7b82 */ /* 0x003ee40000000800 */
.L_x_11:
[----:B------:R-:W-:-:S13]  /*0ea0*/  LOP3.LUT P0, RZ, R12, 0xff, RZ, 0xc0, !PT ;  /* 0x000000ff0cff7812 */ /* 0x000fda000780c0ff */
[----:B------:R-:W-:Y:S05]  /*0eb0*/  @!P0 EXIT ;  /* 0x000000000000894d */ /* 0x000fea0003800000 */
[----:B------:R-:W4:Y:S01]  /*0ec0*/  LDC.64 R16, c[0x0][0x5c8] ;  /* 0x00017200ff107b82 */ /* 0x000f220000000a00 */
[----:B------:R-:W-:Y:S02]  /*0ed0*/  ULDC UR4, c[0x0][0x28c] ;  /* 0x0000a30000047ab9 */ /* 0x000fe40000000800 */
[----:B------:R-:W-:-:S04]  /*0ee0*/  UIADD3 UR4, UR4, 0x7f, URZ ;  /* 0x0000007f04047890 */ /* 0x000fc8000fffe03f */
[----:B------:R-:W-:-:S04]  /*0ef0*/  USHF.R.S32.HI UR5, URZ, 0x1f, UR4 ;  /* 0x0000001f3f057899 */ /* 0x000fc80008011404 */
[----:B------:R-:W-:-:S03]  /*0f00*/  ULEA.HI UR5, UR5, UR4, URZ, 0x7 ;  /* 0x0000000405057291 */ /* 0x000fc6000f8f383f */
[----:B------:R-:W-:Y:S01]  /*0f10*/  UMOV UR4, URZ ;  /* 0x0000003f00047c82 */ /* 0x000fe20008000000 */
[----:B------:R-:W-:-:S03]  /*0f20*/  USHF.R.S32.HI UR7, URZ, 0x7, UR5 ;  /* 0x000000073f077899 */ /* 0x000fc60008011405 */
[----:B------:R-:W-:Y:S01]  /*0f30*/  UMOV UR5, URZ ;  /* 0x0000003f00057c82 */ /* 0x000fe20008000000 */
[C-C-:B----4-:R-:W-:Y:S01]  /*0f40*/  SHF.L.U64.HI R12, R16.reuse, 0x7, R17.reuse ;  /* 0x00000007100c7819 */ /* 0x150fe20000010211 */
[C---:B------:R-:W-:Y:S01]  /*0f50*/  IMAD.SHL.U32 R13, R16.reuse, 0x80, RZ ;  /* 0x00000080100d7824 */ /* 0x040fe200078e00ff */
[C-C-:B01----:R-:W-:Y:S01]  /*0f60*/  SHF.L.U64.HI R11, R16.reuse, 0x3, R17.reuse ;  /* 0x00000003100b7819 */ /* 0x143fe20000010211 */
[C---:B------:R-:W-:Y:S01]  /*0f70*/  IMAD.SHL.U32 R15, R16.reuse, 0x8, RZ ;  /* 0x00000008100f7824 */ /* 0x040fe200078e00ff */
[C---:B------:R-:W-:Y:S01]  /*0f80*/  SHF.L.U64.HI R14, R16.reuse, 0x8, R17 ;  /* 0x00000008100e7819 */ /* 0x040fe20000010211 */
[----:B------:R-:W-:Y:S01]  /*0f90*/  IMAD.SHL.U32 R16, R16, 0x100, RZ ;  /* 0x0000010010107824 */ /* 0x000fe200078e00ff */
[----:B------:R-:W-:-:S07]  /*0fa0*/  LOP3.LUT R17, R5, 0x1, RZ, 0xfc, !PT ;  /* 0x0000000105117812 */ /* 0x000fce00078efcff */
.L_x_39:
[----:B------:R-:W-:Y:S01]  /*0fb0*/  LOP3.LUT R18, R4, 0x80, RZ, 0xc0, !PT ;  /* 0x0000008004127812 */ /* 0x000fe200078ec0ff */
[----:B------:R-:W0:Y:S01]  /*0fc0*/  S2UR UR11, SR_CgaCtaId ;  /* 0x00000000000b79c3 */ /* 0x000e220000008800 */
[----:B------:R-:W-:Y:S01]  /*0fd0*/  UMOV UR26, 0x400 ;  /* 0x00000400001a7882 */ /* 0x000fe20000000000 */
[----:B------:R-:W-:Y:S01]  /*0fe0*/  UMOV UR6, URZ ;  /* 0x0000003f00067c82 */ /* 0x000fe20008000000 */
[----:B------:R-:W-:Y:S01]  /*0ff0*/  SHF.R.U32.HI R20, RZ, 0x7, R18 ;  /* 0x00000007ff147819 */ /* 0x000fe20000011612 */
[----:B------:R-:W-:Y:S01]  /*1000*/  UMOV UR8, URZ ;  /* 0x0000003f00087c82 */ /* 0x000fe20008000000 */
[----:B------:R-:W-:Y:S01]  /*1010*/  UMOV UR28, UR5 ;  /* 0x00000005001c7c82 */ /* 0x000fe20008000000 */
[----:B------:R-:W-:Y:S02]  /*1020*/  CS2R R22, SRZ ;  /* 0x0000000000167805 */ /* 0x000fe4000001ff00 */
[----:B------:R-:W-:Y:S01]  /*1030*/  CS2R R98, SRZ ;  /* 0x0000000000627805 */ /* 0x000fe2000001ff00 */
[----:B------:R-:W1:Y:S01]  /*1040*/  LDC R18, c[0x0][0x28c] ;  /* 0x0000a300ff127b82 */ /* 0x000e620000000800 */
[----:B------:R-:W4:Y:S01]  /*1050*/  SHFL.IDX PT, R20, R20, RZ, 0x1f ;  /* 0x00001fff14147589 */ /* 0x000f2200000e0000 */
[----:B------:R-:W-:-:S02]  /*1060*/  CS2R R96, SRZ ;  /* 0x0000000000607805 */ /* 0x000fc4000001ff00 */
[----:B------:R-:W-:Y:S02]  /*1070*/  CS2R R100, SRZ ;  /* 0x0000000000647805 */ /* 0x000fe4000001ff00 */
[----:B------:R-:W-:Y:S02]  /*1080*/  CS2R R102, SRZ ;  /* 0x0000000000667805 */ /* 0x000fe4000001ff00 */
[----:B------:R-:W-:Y:S02]  /*1090*/  CS2R R104, SRZ ;  /* 0x0000000000687805 */ /* 0x000fe4000001ff00 */
[----:B------:R-:W-:Y:S02]  /*10a0*/  CS2R R110, SRZ ;  /* 0x00000000006e7805 */ /* 0x000fe4000001ff00 */
[----:B------:R-:W-:Y:S02]  /*10b0*/  CS2R R112, SRZ ;  /* 0x0000000000707805 */ /* 0x000fe4000001ff00 */
[----:B------:R-:W-:-:S02]  /*10c0*/  CS2R R114, SRZ ;  /* 0x0000000000727805 */ /* 0x000fc4000001ff00 */
[----:B------:R-:W-:Y:S02]  /*10d0*/  CS2R R116, SRZ ;  /* 0x0000000000747805 */ /* 0x000fe4000001ff00 */
[----:B------:R-:W-:Y:S02]  /*10e0*/  CS2R R118, SRZ ;  /* 0x0000000000767805 */ /* 0x000fe4000001ff00 */
[----:B------:R-:W-:Y:S02]  /*10f0*/  CS2R R120, SRZ ;  /* 0x0000000000787805 */ /* 0x000fe4000001ff00 */
[----:B------:R-:W-:Y:S02]  /*1100*/  CS2R R122, SRZ ;  /* 0x00000000007a7805 */ /* 0x000fe4000001ff00 */
[----:B------:R-:W-:Y:S02]  /*1110*/  CS2R R124, SRZ ;  /* 0x00000000007c7805 */ /* 0x000fe4000001ff00 */
[----:B------:R-:W-:-:S02]  /*1120*/  CS2R R130, SRZ ;  /* 0x0000000000827805 */ /* 0x000fc4000001ff00 */
[----:B------:R-:W-:Y:S01]  /*1130*/  CS2R R128, SRZ ;  /* 0x0000000000807805 */ /* 0x000fe2000001ff00 */
[----:B0-----:R-:W-:Y:S01]  /*1140*/  ULEA UR26, UR11, UR26, 0x18 ;  /* 0x0000001a0b1a7291 */ /* 0x001fe2000f8ec03f */
[----:B------:R-:W-:Y:S02]  /*1150*/  CS2R R132, SRZ ;  /* 0x0000000000847805 */ /* 0x000fe4000001ff00 */
[----:B------:R-:W-:Y:S02]  /*1160*/  CS2R R136, SRZ ;  /* 0x0000000000887805 */ /* 0x000fe4000001ff00 */
[----:B------:R-:W-:Y:S02]  /*1170*/  CS2R R134, SRZ ;  /* 0x0000000000867805 */ /* 0x000fe4000001ff00 */
[----:B------:R-:W-:Y:S02]  /*1180*/  CS2R R142, SRZ ;  /* 0x00000000008e7805 */ /* 0x000fe4000001ff00 */
[----:B------:R-:W-:-:S02]  /*1190*/  CS2R R138, SRZ ;  /* 0x00000000008a7805 */ /* 0x000fc4000001ff00 */
[----:B------:R-:W-:Y:S02]  /*11a0*/  CS2R R144, SRZ ;  /* 0x0000000000907805 */ /* 0x000fe4000001ff00 */
[----:B------:R-:W-:Y:S02]  /*11b0*/  CS2R R148, SRZ ;  /* 0x0000000000947805 */ /* 0x000fe4000001ff00 */
[----:B-1----:R-:W-:Y:S02]  /*11c0*/  ISETP.GE.AND P0, PT, R18, 0x1, PT ;  /* 0x000000011200780c */ /* 0x002fe40003f06270 */
[----:B------:R-:W-:Y:S02]  /*11d0*/  CS2R R18, SRZ ;  /* 0x0000000000127805 */ /* 0x000fe4000001ff00 */
[----:B----4-:R-:W-:Y:S02]  /*11e0*/  R2UR UR9, R20 ;  /* 0x00000000140972ca */ /* 0x010fe400000e0000 */
[----:B------:R-:W-:-:S02]  /*11f0*/  CS2R R20, SRZ ;  /* 0x0000000000147805 */ /* 0x000fc4000001ff00 */
[----:B------:R-:W-:Y:S02]  /*1200*/  CS2R R150, SRZ ;  /* 0x0000000000967805 */ /* 0x000fe4000001ff00 */
[----:B------:R-:W-:Y:S02]  /*1210*/  CS2R R146, SRZ ;  /* 0x0000000000927805 */ /* 0x000fe4000001ff00 */
[----:B------:R-:W-:Y:S02]  /*1220*/  CS2R R152, SRZ ;  /* 0x0000000000987805 */ /* 0x000fe4000001ff00 */
[----:B------:R-:W-:Y:S02]  /*1230*/  CS2R R154, SRZ ;  /* 0x00000000009a7805 */ /* 0x000fe4000001ff00 */
[----:B------:R-:W-:Y:S02]  /*1240*/  CS2R R156, SRZ ;  /* 0x00000000009c7805 */ /* 0x000fe4000001ff00 */
[----:B------:R-:W-:Y:S01]  /*1250*/  CS2R R158, SRZ ;  /* 0x00000000009e7805 */ /* 0x000fe2000001ff00 */
[----:B------:R-:W-:Y:S01]  /*1260*/  IMAD.MOV.U32 R162, RZ, RZ, RZ ;  /* 0x000000ffffa27224 */ /* 0x000fe200078e00ff */
[----:B------:R-:W-:-:S02]  /*1270*/  CS2R R160, SRZ ;  /* 0x0000000000a07805 */ /* 0x000fc4000001ff00 */
[----:B------:R-:W-:Y:S02]  /*1280*/  CS2R R140, SRZ ;  /* 0x00000000008c7805 */ /* 0x000fe4000001ff00 */
[----:B------:R-:W-:Y:S01]  /*1290*/  CS2R R126, SRZ ;  /* 0x00000000007e7805 */ /* 0x000fe2000001ff00 */
[----:B------:R-:W-:Y:S01]  /*12a0*/  IMAD.MOV.U32 R108, RZ, RZ, RZ ;  /* 0x000000ffff6c7224 */ /* 0x000fe200078e00ff */
[----:B------:R-:W-:Y:S01]  /*12b0*/  ULEA.HI UR10, UR9, UR9, URZ, 0x1 ;  /* 0x00000009090a7291 */ /* 0x000fe2000f8f083f */
[----:B------:R-:W-:Y:S01]  /*12c0*/  CS2R R106, SRZ ;  /* 0x00000000006a7805 */ /* 0x000fe2000001ff00 */
[----:B------:R-:W-:Y:S01]  /*12d0*/  IMAD.U32 R167, RZ, RZ, UR4 ;  /* 0x00000004ffa77e24 */ /* 0x000fe2000f8e00ff */
[----:B------:R-:W-:Y:S01]  /*12e0*/  CS2R R88, SRZ ;  /* 0x0000000000587805 */ /* 0x000fe2000001ff00 */
[----:B------:R-:W-:Y:S01]  /*12f0*/  ULOP3.LUT UR10, UR10, 0x7fffe, URZ, 0xc0, !UPT ;  /* 0x0007fffe0a0a7892 */ /* 0x000fe2000f8ec03f */
[----:B------:R-:W-:Y:S02]  /*1300*/  CS2R R90, SRZ ;  /* 0x00000000005a7805 */ /* 0x000fe4000001ff00 */
[----:B------:R-:W-:-:S02]  /*1310*/  CS2R R92, SRZ ;  /* 0x00000000005c7805 */ /* 0x000fc4000001ff00 */
[----:B------:R-:W-:Y:S01]  /*1320*/  CS2R R94, SRZ ;  /* 0x00000000005e7805 */ /* 0x000fe2000001ff00 */
[----:B------:R-:W-:Y:S01]  /*1330*/  UIADD3 UR10, UR9, -UR10, URZ ;  /* 0x8000000a090a7290 */ /* 0x000fe2000fffe03f */
[----:B------:R-:W-:Y:S02]  /*1340*/  CS2R R80, SRZ ;  /* 0x0000000000507805 */ /* 0x000fe4000001ff00 */
[----:B------:R-:W-:Y:S01]  /*1350*/  CS2R R82, SRZ ;  /* 0x0000000000527805 */ /* 0x000fe2000001ff00 */
[----:B------:R-:W-:Y:S01]  /*1360*/  UMOV UR9, URZ ;  /* 0x0000003f00097c82 */ /* 0x000fe20008000000 */
[----:B------:R-:W-:Y:S01]  /*1370*/  ULEA UR10, UR10, UR26, 0xd ;  /* 0x0000001a0a0a7291 */ /* 0x000fe2000f8e683f */
[----:B------:R-:W-:Y:S02]  /*1380*/  CS2R R84, SRZ ;  /* 0x0000000000547805 */ /* 0x000fe4000001ff00 */
[----:B------:R-:W-:Y:S02]  /*1390*/  CS2R R86, SRZ ;  /* 0x0000000000567805 */ /* 0x000fe4000001ff00 */
[----:B------:R-:W-:Y:S01]  /*13a0*/  CS2R R72, SRZ ;  /* 0x0000000000487805 */ /* 0x000fe2000001ff00 */
[----:B------:R-:W-:Y:S01]  /*13b0*/  UIADD3 UR10, UR10, 0x100, URZ ;  /* 0x000001000a0a7890 */ /* 0x000fe2000fffe03f */
[----:B------:R-:W-:-:S02]  /*13c0*/  CS2R R74, SRZ ;  /* 0x00000000004a7805 */ /* 0x000fc4000001ff00 */
[----:B------:R-:W-:Y:S02]  /*13d0*/  CS2R R76, SRZ ;  /* 0x00000000004c7805 */ /* 0x000fe4000001ff00 */
[----:B------:R-:W-:Y:S01]  /*13e0*/  CS2R R78, SRZ ;  /* 0x00000000004e7805 */ /* 0x000fe2000001ff00 */
[----:B------:R-:W-:Y:S01]  /*13f0*/  USHF.R.U32.HI UR10, URZ, 0x4, UR10 ;  /* 0x000000043f0a7899 */ /* 0x000fe2000801160a */
[----:B------:R-:W-:Y:S02]  /*1400*/  CS2R R64, SRZ ;  /* 0x0000000000407805 */ /* 0x000fe4000001ff00 */
[----:B------:R-:W-:Y:S02]  /*1410*/  CS2R R66, SRZ ;  /* 0x0000000000427805 */ /* 0x000fe4000001ff00 */
[----:B------:R-:W-:Y:S01]  /*1420*/  CS2R R68, SRZ ;  /* 0x0000000000447805 */ /* 0x000fe2000001ff00 */
[----:B------:R-:W-:Y:S01]  /*1430*/  ULOP3.LUT UR27, UR10, 0x3fff, URZ, 0xc0, !UPT ;  /* 0x00003fff0a1b7892 */ /* 0x000fe2000f8ec03f */
        /* <DEDUP_REMOVED lines=20> */
[----:B------:R-:W-:Y:S01]  /*1580*/  CS2R R30, SRZ ;  /* 0x00000000001e7805 */ /* 0x000fe2000001ff00 */
[----:B------:R-:W-:Y:S06]  /*1590*/  @!P0 BRA `(.L_x_13) ;  /* 0x0000001000788947 */ /* 0x000fec0003800000 */
[----:B------:R-:W-:-:S13]  /*15a0*/  ISETP.NE.AND P1, PT, R17, 0x3, PT ;  /* 0x000000031100780c */ /* 0x000fda0003f25270 */
[----:B------:R-:W-:Y:S05]  /*15b0*/  @!P1 BRA `(.L_x_14) ;  /* 0x0000000000049947 */ /* 0x000fea0003800000 */
[----:B------:R-:W-:Y:S01]  /*15c0*/  BPT.TRAP 0x1 ;  /* 0x000000040000795c */ /* 0x000fe20000300000 */
.L_x_14:
[----:B------:R-:W-:Y:S01]  /*15d0*/  ULEA UR6, UR5, UR26, 0x3 ;  /* 0x0000001a05067291 */ /* 0x000fe2000f8e183f */
[----:B------:R-:W-:-:S05]  /*15e0*/  IMAD.U32 R18, RZ, RZ, UR4 ;  /* 0x00000004ff127e24 */ /* 0x000fca000f8e00ff */
[----:B------:R-:W-:-:S04]  /*15f0*/  SHF.L.U32 R18, R18, 0x1f, RZ ;  /* 0x0000001f12127819 */ /* 0x000fc800000006ff */
[----:B------:R0:W1:Y:S01]  /*1600*/  SYNCS.PHASECHK.TRANS64.TRYWAIT P0, [UR6], R18 ;  /* 0x00000012ff0075a7 */ /* 0x0000620008000146 */
[----:B------:R-:W-:Y:S05]  /*1610*/  @!P1 BRA `(.L_x_15) ;  /* 0x0000000000049947 */ /* 0x000fea0003800000 */
[----:B------:R-:W-:Y:S01]  /*1620*/  BPT.TRAP 0x1 ;  /* 0x000000040000795c */ /* 0x000fe20000300000 */
.L_x_15:
[----:B-1----:R-:W-:Y:S05]  /*1630*/  @P0 BRA `(.L_x_16) ;  /* 0x0000000000080947 */ /* 0x002fea0003800000 */
[----:B------:R-:W1:Y:S02]  /*1640*/  SYNCS.PHASECHK.TRANS64.TRYWAIT P0, [UR6], R18 ;  /* 0x00000012ff0075a7 */ /* 0x000e640008000146 */
[----:B-1----:R-:W-:Y:S05]  /*1650*/  @!P0 BRA `(.L_x_17) ;  /* 0x000000c000448947 */ /* 0x002fea0003800000 */
.L_x_16:
[----:B------:R-:W-:Y:S01]  /*1660*/  UIADD3 UR6, UR26, 0x30100, URZ ;  /* 0x000301001a067890 */ /* 0x000fe2000fffe03f */
[----:B------:R-:W-:Y:S01]  /*1670*/  WARPGROUP.ARRIVE ;  /* 0x00000000000079c5 */ /* 0x000fe20000000000 */
[----:B------:R-:W-:Y:S01]  /*1680*/  ULOP3.LUT UR8, UR27, 0x10000, URZ, 0xfc, !UPT ;  /* 0x000100001b087892 */ /* 0x000fe2000f8efc3f */
[----:B01----:R-:W-:Y:S01]  /*1690*/  CS2R R18, SRZ ;  /* 0x0000000000127805 */ /* 0x003fe2000001ff00 */
[----:B------:R-:W-:Y:S01]  /*16a0*/  USHF.R.U32.HI UR6, URZ, 0x4, UR6 ;  /* 0x000000043f067899 */ /* 0x000fe20008011606 */
[----:B------:R-:W-:Y:S01]  /*16b0*/  CS2R R22, SRZ ;  /* 0x0000000000167805 */ /* 0x000fe2000001ff00 */
[----:B------:R-:W-:Y:S01]  /*16c0*/  UIMAD UR8, UR5, 0xc00, UR8 ;  /* 0x00000c00050878a4 */ /* 0x000fe2000f8e0208 */
[----:B------:R-:W-:Y:S01]  /*16d0*/  CS2R R20, SRZ ;  /* 0x0000000000147805 */ /* 0x000fe2000001ff00 */
[----:B------:R-:W-:Y:S01]  /*16e0*/  ULOP3.LUT UR6, UR6, 0x3fff, URZ, 0xc0, !UPT ;  /* 0x00003fff06067892 */ /* 0x000fe2000f8ec03f */
[----:B------:R-:W-:Y:S01]  /*16f0*/  CS2R R98, SRZ ;  /* 0x0000000000627805 */ /* 0x000fe2000001ff00 */
[----:B------:R-:W-:Y:S01]  /*1700*/  UMOV UR9, 0x40000040 ;  /* 0x4000004000097882 */ /* 0x000fe20000000000 */
[----:B------:R-:W-:Y:S01]  /*1710*/  UMOV UR11, 0x40000040 ;  /* 0x40000040000b7882 */ /* 0x000fe20000000000 */
[----:B------:R-:W-:Y:S01]  /*1720*/  ULOP3.LUT UR6, UR6, 0x10000, URZ, 0xfc, !UPT ;  /* 0x0001000006067892 */ /* 0x000fe2000f8efc3f */
[----:B------:R-:W-:Y:S01]  /*1730*/  CS2R R96, SRZ ;  /* 0x0000000000607805 */ /* 0x000fe2000001ff00 */
[----:B------:R-:W-:Y:S01]  /*1740*/  UMOV UR16, UR8 ;  /* 0x0000000800107c82 */ /* 0x000fe20008000000 */
[----:B------:R-:W-:Y:S01]  /*1750*/  UMOV UR17, UR9 ;  /* 0x0000000900117c82 */ /* 0x000fe20008000000 */
[----:B------:R-:W-:Y:S01]  /*1760*/  UIMAD UR10, UR5, 0x180, UR6 ;  /* 0x00000180050a78a4 */ /* 0x000fe2000f8e0206 */
[----:B------:R-:W-:Y:S01]  /*1770*/  CS2R R100, SRZ ;  /* 0x0000000000647805 */ /* 0x000fe2000001ff00 */
[----:B------:R-:W-:Y:S01]  /*1780*/  UIADD3 UR6, UR8, 0x400, URZ ;  /* 0x0000040008067890 */ /* 0x000fe2000fffe03f */
[----:B------:R-:W-:Y:S01]  /*1790*/  CS2R R102, SRZ ;  /* 0x0000000000667805 */ /* 0x000fe2000001ff00 */
[----:B------:R-:W-:Y:S01]  /*17a0*/  UIADD3 UR18, UR10, 0x80, URZ ;  /* 0x000000800a127890 */ /* 0x000fe2000fffe03f */
[----:B------:R-:W-:Y:S01]  /*17b0*/  CS2R R104, SRZ ;  /* 0x0000000000687805 */ /* 0x000fe2000001ff00 */
[----:B------:R-:W-:Y:S01]  /*17c0*/  UIADD3 UR14, UR10, 0x100, URZ ;  /* 0x000001000a0e7890 */ /* 0x000fe2000fffe03f */
[----:B------:R-:W-:Y:S01]  /*17d0*/  CS2R R110, SRZ ;  /* 0x00000000006e7805 */ /* 0x000fe2000001ff00 */
[----:B------:R-:W-:Y:S01]  /*17e0*/  UMOV UR19, 0x40000040 ;  /* 0x4000004000137882 */ /* 0x000fe20000000000 */
[----:B------:R-:W-:Y:S01]  /*17f0*/  QGMMA.64x16x32.F32.E4M3.E4M3 R88, gdesc[UR8], RZ, !UPT ;  /* 0x00200000085879f3 */ /* 0x000fe2000c7008ff */
[----:B------:R-:W-:Y:S01]  /*1800*/  UMOV UR12, UR8 ;  /* 0x00000008000c7c82 */ /* 0x000fe20008000000 */
[----:B------:R-:W-:Y:S01]  /*1810*/  UMOV UR13, UR9 ;  /* 0x00000009000d7c82 */ /* 0x000fe20008000000 */
[----:B------:R-:W-:Y:S01]  /*1820*/  UMOV UR15, 0x40000040 ;  /* 0x40000040000f7882 */ /* 0x000fe20000000000 */
[----:B------:R-:W-:Y:S01]  /*1830*/  QGMMA.64x16x32.F32.E4M3.E4M3 R64, gdesc[UR16], RZ, !UPT ;  /* 0x00200000104079f3 */ /* 0x000fe2000c7008ff */
[----:B------:R-:W-:Y:S01]  /*1840*/  UMOV UR22, UR10 ;  /* 0x0000000a00167c82 */ /* 0x000fe20008000000 */
[----:B------:R-:W-:Y:S01]  /*1850*/  UMOV UR23, UR11 ;  /* 0x0000000b00177c82 */ /* 0x000fe20008000000 */
[----:B------:R-:W-:Y:S01]  /*1860*/  UIADD3 UR9, UR8, 0x402, URZ ;  /* 0x0000040208097890 */ /* 0x000fe2000fffe03f */
[----:B------:R-:W-:Y:S01]  /*1870*/  QGMMA.64x16x32.F32.E4M3.E4M3 R40, gdesc[UR12], RZ, !UPT ;  /* 0x002000000c2879f3 */ /* 0x000fe2000c7008ff */
[----:B------:R-:W-:Y:S01]  /*1880*/  UMOV UR12, UR6 ;  /* 0x00000006000c7c82 */ /* 0x000fe20008000000 */
[----:B------:R-:W-:Y:S01]  /*1890*/  UMOV UR13, 0x40000040 ;  /* 0x40000040000d7882 */ /* 0x000fe20000000000 */
[----:B------:R-:W-:Y:S01]  /*18a0*/  UMOV UR16, UR12 ;  /* 0x0000000c00107c82 */ /* 0x000fe20008000000 */
[----:B------:R-:W-:Y:S01]  /*18b0*/  UMOV UR17, UR13 ;  /* 0x0000000d00117c82 */ /* 0x000fe20008000000 */
[----:B------:R-:W-:Y:S01]  /*18c0*/  QGMMA.64x16x32.F32.E4M3.E4M3 R32, gdesc[UR12], RZ, !UPT ;  /* 0x002000000c2079f3 */ /* 0x000fe2000c7008ff */
[----:B------:R-:W-:Y:S01]  /*18d0*/  UMOV UR20, UR12 ;  /* 0x0000000c00147c82 */ /* 0x000fe20008000000 */
[----:B------:R-:W-:Y:S01]  /*18e0*/  UMOV UR21, UR13 ;  /* 0x0000000d00157c82 */ /* 0x000fe20008000000 */
[----:B------:R-:W-:Y:S01]  /*18f0*/  UIADD3 UR6, UR8, 0x800, URZ ;  /* 0x0000080008067890 */ /* 0x000fe2000fffe03f */
[----:B------:R-:W-:Y:S01]  /*1900*/  QGMMA.64x16x32.F32.E4M3.E4M3 R56, gdesc[UR16], RZ, !UPT ;  /* 0x00200000103879f3 */ /* 0x000fe2000c7008ff */
[----:B------:R-:W-:-:S02]  /*1910*/  CS2R R112, SRZ ;  /* 0x0000000000707805 */ /* 0x000fc4000001ff00 */
[----:B------:R-:W-:Y:S02]  /*1920*/  CS2R R114, SRZ ;  /* 0x0000000000727805 */ /* 0x000fe4000001ff00 */
[----:B------:R-:W-:Y:S01]  /*1930*/  CS2R R116, SRZ ;  /* 0x0000000000747805 */ /* 0x000fe2000001ff00 */
[----:B------:R-:W-:Y:S01]  /*1940*/  QGMMA.64x16x32.F32.E4M3.E4M3 R80, gdesc[UR20], RZ, !UPT ;  /* 0x00200000145079f3 */ /* 0x000fe2000c7008ff */
[----:B------:R-:W-:Y:S01]  /*1950*/  UMOV UR21, 0x40000040 ;  /* 0x4000004000157882 */ /* 0x000fe20000000000 */
[----:B------:R-:W-:Y:S01]  /*1960*/  UMOV UR20, UR6 ;  /* 0x0000000600147c82 */ /* 0x000fe20008000000 */
[----:B------:R-:W-:Y:S01]  /*1970*/  UMOV UR22, UR10 ;  /* 0x0000000a00167c82 */ /* 0x000fe20008000000 */
[----:B------:R-:W-:Y:S01]  /*1980*/  UMOV UR23, UR11 ;  /* 0x0000000b00177c82 */ /* 0x000fe20008000000 */
[----:B------:R-:W-:Y:S01]  /*1990*/  UMOV UR16, UR20 ;  /* 0x0000001400107c82 */ /* 0x000fe20008000000 */
[----:B------:R-:W-:Y:S01]  /*19a0*/  UMOV UR17, UR21 ;  /* 0x0000001500117c82 */ /* 0x000fe20008000000 */
[----:B------:R-:W-:Y:S01]  /*19b0*/  QGMMA.64x16x32.F32.E4M3.E4M3 R72, gdesc[UR20], RZ, !UPT ;  /* 0x00200000144879f3 */ /* 0x000fe2000c7008ff */
[----:B------:R-:W-:Y:S01]  /*19c0*/  UMOV UR12, UR20 ;  /* 0x00000014000c7c82 */ /* 0x000fe20008000000 */
[----:B------:R-:W-:Y:S01]  /*19d0*/  UMOV UR13, UR21 ;  /* 0x00000015000d7c82 */ /* 0x000fe20008000000 */
[----:B------:R-:W-:Y:S01]  /*19e0*/  UIADD3 UR20, UR8, 0x2, URZ ;  /* 0x0000000208147890 */ /* 0x000fe2000fffe03f */
[----:B------:R-:W-:Y:S01]  /*19f0*/  QGMMA.64x16x32.F32.E4M3.E4M3 R48, gdesc[UR16], RZ, !UPT ;  /* 0x00200000103079f3 */ /* 0x000fe2000c7008ff */
[----:B------:R-:W-:Y:S01]  /*1a00*/  UIADD3 UR22, UR10, 0x2, URZ ;  /* 0x000000020a167890 */ /* 0x000fe2000fffe03f */
[----:B------:R-:W-:Y:S01]  /*1a10*/  CS2R R118, SRZ ;  /* 0x0000000000767805 */ /* 0x000fe2000001ff00 */
[----:B------:R-:W-:Y:S01]  /*1a20*/  UIADD3 UR18, UR10, 0x82, URZ ;  /* 0x000000820a127890 */ /* 0x000fe2000fffe03f */
[----:B------:R-:W-:Y:S01]  /*1a30*/  QGMMA.64x16x32.F32.E4M3.E4M3 R24, gdesc[UR12], RZ, !UPT ;  /* 0x002000000c1879f3 */ /* 0x000fe2000c7008ff */
[----:B------:R-:W-:Y:S01]  /*1a40*/  UIADD3 UR14, UR10, 0x102, URZ ;  /* 0x000001020a0e7890 */ /* 0x000fe2000fffe03f */
[----:B------:R-:W-:Y:S01]  /*1a50*/  CS2R R120, SRZ ;  /* 0x0000000000787805 */ /* 0x000fe2000001ff00 */
[----:B------:R-:W-:Y:S01]  /*1a60*/  UMOV UR21, 0x40000040 ;  /* 0x4000004000157882 */ /* 0x000fe20000000000 */
[----:B------:R-:W-:Y:S01]  /*1a70*/  UMOV UR23, 0x40000040 ;  /* 0x4000004000177882 */ /* 0x000fe20000000000 */
[----:B------:R-:W-:Y:S01]  /*1a80*/  UMOV UR16, UR20 ;  /* 0x0000001400107c82 */ /* 0x000fe20008000000 */
[----:B------:R-:W-:Y:S01]  /*1a90*/  UMOV UR17, UR21 ;  /* 0x0000001500117c82 */ /* 0x000fe20008000000 */
[----:B------:R-:W-:Y:S01]  /*1aa0*/  UMOV UR19, 0x40000040 ;  /* 0x4000004000137882 */ /* 0x000fe20000000000 */
[----:B------:R-:W-:Y:S01]  /*1ab0*/  UMOV UR12, UR20 ;  /* 0x00000014000c7c82 */ /* 0x000fe20008000000 */
[----:B------:R-:W-:Y:S01]  /*1ac0*/  UMOV UR13, UR21 ;  /* 0x00000015000d7c82 */ /* 0x000fe20008000000 */
[----:B------:R-:W-:Y:S01]  /*1ad0*/  UMOV UR15, 0x40000040 ;  /* 0x40000040000f7882 */ /* 0x000fe20000000000 */
[----:B------:R-:W-:Y:S01]  /*1ae0*/  UMOV UR6, 0x4 ;  /* 0x0000000400067882 */ /* 0x000fe20000000000 */
[----:B------:R-:W-:-:S02]  /*1af0*/  CS2R R122, SRZ ;  /* 0x00000000007a7805 */ /* 0x000fc4000001ff00 */
[----:B------:R-:W-:Y:S02]  /*1b00*/  CS2R R124, SRZ ;  /* 0x00000000007c7805 */ /* 0x000fe4000001ff00 */
[----:B------:R-:W-:Y:S02]  /*1b10*/  CS2R R130, SRZ ;  /* 0x0000000000827805 */ /* 0x000fe4000001ff00 */
[----:B------:R-:W-:Y:S01]  /*1b20*/  CS2R R128, SRZ ;  /* 0x0000000000807805 */ /* 0x000fe2000001ff00 */
[----:B------:R-:W-:Y:S01]  /*1b30*/  QGMMA.64x16x32.F32.E4M3.E4M3 R88, gdesc[UR20], R88 ;  /* 0x00200000145879f3 */ /* 0x000fe20008700858 */
[----:B------:R-:W-:Y:S02]  /*1b40*/  CS2R R132, SRZ ;  /* 0x0000000000847805 */ /* 0x000fe4000001ff00 */
[----:B------:R-:W-:Y:S02]  /*1b50*/  CS2R R136, SRZ ;  /* 0x0000000000887805 */ /* 0x000fe4000001ff00 */
[----:B------:R-:W-:Y:S01]  /*1b60*/  CS2R R134, SRZ ;  /* 0x0000000000867805 */ /* 0x000fe2000001ff00 */
[----:B------:R-:W-:Y:S01]  /*1b70*/  QGMMA.64x16x32.F32.E4M3.E4M3 R64, gdesc[UR16], R64 ;  /* 0x00200000104079f3 */ /* 0x000fe20008700840 */
[----:B------:R-:W-:-:S02]  /*1b80*/  CS2R R142, SRZ ;  /* 0x00000000008e7805 */ /* 0x000fc4000001ff00 */
[----:B------:R-:W-:Y:S02]  /*1b90*/  CS2R R138, SRZ ;  /* 0x00000000008a7805 */ /* 0x000fe4000001ff00 */
[----:B------:R-:W-:Y:S01]  /*1ba0*/  CS2R R144, SRZ ;  /* 0x0000000000907805 */ /* 0x000fe2000001ff00 */
[----:B------:R-:W-:Y:S01]  /*1bb0*/  QGMMA.64x16x32.F32.E4M3.E4M3 R40, gdesc[UR12], R40 ;  /* 0x002000000c2879f3 */ /* 0x000fe20008700828 */
[----:B------:R-:W-:Y:S01]  /*1bc0*/  UMOV UR12, UR9 ;  /* 0x00000009000c7c82 */ /* 0x000fe20008000000 */
[----:B------:R-:W-:Y:S01]  /*1bd0*/  UMOV UR13, 0x40000040 ;  /* 0x40000040000d7882 */ /* 0x000fe20000000000 */
[----:B------:R-:W-:Y:S01]  /*1be0*/  UMOV UR16, UR12 ;  /* 0x0000000c00107c82 */ /* 0x000fe20008000000 */
[----:B------:R-:W-:Y:S01]  /*1bf0*/  UMOV UR17, UR13 ;  /* 0x0000000d00117c82 */ /* 0x000fe20008000000 */
[----:B------:R-:W-:Y:S01]  /*1c00*/  QGMMA.64x16x32.F32.E4M3.E4M3 R32, gdesc[UR12], R32 ;  /* 0x002000000c2079f3 */ /* 0x000fe20008700820 */
[----:B------:R-:W-:Y:S01]  /*1c10*/  UMOV UR20, UR12 ;  /* 0x0000000c00147c82 */ /* 0x000fe20008000000 */
[----:B------:R-:W-:Y:S01]  /*1c20*/  UMOV UR21, UR13 ;  /* 0x0000000d00157c82 */ /* 0x000fe20008000000 */
[----:B------:R-:W-:Y:S01]  /*1c30*/  UIADD3 UR9, UR8, 0x802, URZ ;  /* 0x0000080208097890 */ /* 0x000fe2000fffe03f */
[----:B------:R-:W-:Y:S01]  /*1c40*/  QGMMA.64x16x32.F32.E4M3.E4M3 R56, gdesc[UR16], R56 ;  /* 0x00200000103879f3 */ /* 0x000fe20008700838 */
[----:B------:R-:W-:-:S02]  /*1c50*/  CS2R R148, SRZ ;  /* 0x0000000000947805 */ /* 0x000fc4000001ff00 */
[----:B------:R-:W-:Y:S02]  /*1c60*/  CS2R R150, SRZ ;  /* 0x0000000000967805 */ /* 0x000fe4000001ff00 */
[----:B------:R-:W-:Y:S01]  /*1c70*/  CS2R R146, SRZ ;  /* 0x0000000000927805 */ /* 0x000fe2000001ff00 */
[----:B------:R-:W-:Y:S01]  /*1c80*/  QGMMA.64x16x32.F32.E4M3.E4M3 R80, gdesc[UR20], R80 ;  /* 0x00200000145079f3 */ /* 0x000fe20008700850 */
[----:B------:R-:W-:Y:S01]  /*1c90*/  UMOV UR21, 0x40000040 ;  /* 0x4000004000157882 */ /* 0x000fe20000000000 */
[----:B------:R-:W-:Y:S01]  /*1ca0*/  UMOV UR20, UR9 ;  /* 0x0000000900147c82 */ /* 0x000fe20008000000 */
[----:B------:R-:W-:Y:S01]  /*1cb0*/  UMOV UR17, UR21 ;  /* 0x0000001500117c82 */ /* 0x000fe20008000000 */
[----:B------:R-:W-:Y:S01]  /*1cc0*/  UMOV UR16, UR20 ;  /* 0x0000001400107c82 */ /* 0x000fe20008000000 */
[----:B------:R-:W-:Y:S01]  /*1cd0*/  UMOV UR12, UR20 ;  /* 0x00000014000c7c82 */ /* 0x000fe20008000000 */
[----:B------:R-:W-:Y:S01]  /*1ce0*/  UMOV UR13, UR21 ;  /* 0x00000015000d7c82 */ /* 0x000fe20008000000 */
[----:B------:R-:W-:Y:S01]  /*1cf0*/  QGMMA.64x16x32.F32.E4M3.E4M3 R72, gdesc[UR20], R72 ;  /* 0x00200000144879f3 */ /* 0x000fe20008700848 */
[----:B------:R-:W-:Y:S01]  /*1d00*/  UIADD3 UR20, UR8, 0x4, URZ ;  /* 0x0000000408147890 */ /* 0x000fe2000fffe03f */
[----:B------:R-:W-:Y:S01]  /*1d10*/  CS2R R152, SRZ ;  /* 0x0000000000987805 */ /* 0x000fe2000001ff00 */
[----:B------:R-:W-:Y:S01]  /*1d20*/  UIADD3 UR22, UR10, 0x4, URZ ;  /* 0x000000040a167890 */ /* 0x000fe2000fffe03f */
[----:B------:R-:W-:Y:S01]  /*1d30*/  QGMMA.64x16x32.F32.E4M3.E4M3 R48, gdesc[UR16], R48 ;  /* 0x00200000103079f3 */ /* 0x000fe20008700830 */
[----:B------:R-:W-:Y:S01]  /*1d40*/  UIADD3 UR18, UR10, 0x84, URZ ;  /* 0x000000840a127890 */ /* 0x000fe2000fffe03f */
[----:B------:R-:W-:Y:S01]  /*1d50*/  CS2R R154, SRZ ;  /* 0x00000000009a7805 */ /* 0x000fe2000001ff00 */
[----:B------:R-:W-:Y:S01]  /*1d60*/  UIADD3 UR9, UR8, 0x404, URZ ;  /* 0x0000040408097890 */ /* 0x000fe2000fffe03f */
[----:B------:R-:W-:Y:S01]  /*1d70*/  QGMMA.64x16x32.F32.E4M3.E4M3 R24, gdesc[UR12], R24 ;  /* 0x002000000c1879f3 */ /* 0x000fe20008700818 */
        /* <DEDUP_REMOVED lines=10> */
[----:B------:R-:W-:Y:S01]  /*1e20*/  CS2R R158, SRZ ;  /* 0x00000000009e7805 */ /* 0x000fe2000001ff00 */
[----:B------:R-:W-:Y:S01]  /*1e30*/  IMAD.MOV.U32 R162, RZ, RZ, RZ ;  /* 0x000000ffffa27224 */ /* 0x000fe200078e00ff */
[----:B------:R-:W-:-:S02]  /*1e40*/  CS2R R160, SRZ ;  /* 0x0000000000a07805 */ /* 0x000fc4000001ff00 */
[----:B------:R-:W-:Y:S02]  /*1e50*/  CS2R R140, SRZ ;  /* 0x00000000008c7805 */ /* 0x000fe4000001ff00 */
[----:B------:R-:W-:Y:S01]  /*1e60*/  CS2R R126, SRZ ;  /* 0x00000000007e7805 */ /* 0x000fe2000001ff00 */
[----:B------:R-:W-:Y:S01]  /*1e70*/  QGMMA.64x16x32.F32.E4M3.E4M3 R88, gdesc[UR20], R88 ;  /* 0x00200000145879f3 */ /* 0x000fe20008700858 */
[----:B------:R-:W-:Y:S01]  /*1e80*/  IMAD.MOV.U32 R108, RZ, RZ, RZ ;  /* 0x000000ffff6c7224 */ /* 0x000fe200078e00ff */
[----:B------:R-:W-:Y:S02]  /*1e90*/  CS2R R106, SRZ ;  /* 0x00000000006a7805 */ /* 0x000fe4000001ff00 */
[----:B------:R-:W-:Y:S04]  /*1ea0*/  QGMMA.64x16x32.F32.E4M3.E4M3 R64, gdesc[UR16], R64 ;  /* 0x00200000104079f3 */ /* 0x000fe80008700840 */
        /* <DEDUP_REMOVED lines=9> */
[----:B------:R-:W-:Y:S04]  /*1f40*/  QGMMA.64x16x32.F32.E4M3.E4M3 R56, gdesc[UR16], R56 ;  /* 0x00200000103879f3 */ /* 0x000fe80008700838 */
        /* <DEDUP_REMOVED lines=8> */
[----:B------:R-:W-:-:S02]  /*1fd0*/  UIADD3 UR22, UR10, 0x86, URZ ;  /* 0x000000860a167890 */ /* 0x000fc4000fffe03f */
[----:B------:R-:W-:Y:S01]  /*1fe0*/  UIADD3 UR9, UR8, 0x406, URZ ;  /* 0x0000040608097890 */ /* 0x000fe2000fffe03f */
[----:B------:R-:W-:Y:S01]  /*1ff0*/  QGMMA.64x16x32.F32.E4M3.E4M3 R48, gdesc[UR16], R48 ;  /* 0x00200000103079f3 */ /* 0x000fe20008700830 */
[----:B------:R-:W-:Y:S02]  /*2000*/  UIADD3 UR16, UR8, 0x6, URZ ;  /* 0x0000000608107890 */ /* 0x000fe4000fffe03f */
[----:B------:R-:W-:Y:S01]  /*2010*/  UIADD3 UR18, UR10, 0x6, URZ ;  /* 0x000000060a127890 */ /* 0x000fe2000fffe03f */
[----:B------:R-:W-:Y:S01]  /*2020*/  QGMMA.64x16x32.F32.E4M3.E4M3 R24, gdesc[UR12], R24 ;  /* 0x002000000c1879f3 */ /* 0x000fe20008700818 */
[----:B------:R-:W-:Y:S01]  /*2030*/  UIADD3 UR14, UR10, 0x106, URZ ;  /* 0x000001060a0e7890 */ /* 0x000fe2000fffe03f */
        /* <DEDUP_REMOVED lines=8> */
[----:B------:R-:W-:Y:S01]  /*20c0*/  UIADD3 UR8, UR8, 0x806, URZ ;  /* 0x0000080608087890 */ /* 0x000fe2000fffe03f */
[----:B------:R-:W-:Y:S04]  /*20d0*/  QGMMA.64x16x32.F32.E4M3.E4M3 R88, gdesc[UR16], R88 ;  /* 0x00200000105879f3 */ /* 0x000fe80008700858 */
        /* <DEDUP_REMOVED lines=8> */
[----:B------:R-:W-:-:S02]  /*2160*/  UMOV UR17, UR13 ;  /* 0x0000000d00117c82 */ /* 0x000fc40008000000 */
[----:B------:R-:W-:Y:S04]  /*2170*/  QGMMA.64x16x32.F32.E4M3.E4M3 R56, gdesc[UR20], R56 ;  /* 0x00200000143879f3 */ /* 0x000fe80008700838 */
[----:B------:R-:W-:Y:S01]  /*2180*/  QGMMA.64x16x32.F32.E4M3.E4M3 R80, gdesc[UR16], R80 ;  /* 0x00200000105079f3 */ /* 0x000fe20008700850 */
[----:B------:R-:W-:Y:S01]  /*2190*/  UMOV UR16, UR8 ;  /* 0x0000000800107c82 */ /* 0x000fe20008000000 */
[----:B------:R-:W-:Y:S01]  /*21a0*/  ULDC UR8, c[0x0][0x50c] ;  /* 0x0001430000087ab9 */ /* 0x000fe20000000800 */
[----:B------:R-:W-:Y:S01]  /*21b0*/  UMOV UR17, 0x40000040 ;  /* 0x4000004000117882 */ /* 0x000fe20000000000 */
[----:B------:R-:W-:Y:S01]  /*21c0*/  UISETP.NE.AND UP0, UPT, UR8, 0x4, UPT ;  /* 0x000000040800788c */ /* 0x000fe2000bf05270 */
[----:B------:R-:W-:Y:S01]  /*21d0*/  UMOV UR20, UR16 ;  /* 0x0000001000147c82 */ /* 0x000fe20008000000 */
[----:B------:R-:W-:-:S02]  /*21e0*/  UMOV UR21, UR17 ;  /* 0x0000001100157c82 */ /* 0x000fc40008000000 */
[----:B------:R-:W-:Y:S01]  /*21f0*/  USEL UR8, URZ, 0x1, UP0 ;  /* 0x000000013f087887 */ /* 0x000fe20008000000 */
[----:B------:R-:W-:Y:S01]  /*2200*/  QGMMA.64x16x32.F32.E4M3.E4M3 R72, gdesc[UR16], R72 ;  /* 0x00200000104879f3 */ /* 0x000fe20008700848 */
[----:B------:R-:W-:Y:S01]  /*2210*/  UMOV UR12, UR16 ;  /* 0x00000010000c7c82 */ /* 0x000fe20008000000 */
[----:B------:R-:W-:Y:S02]  /*2220*/  UMOV UR13, UR17 ;  /* 0x00000011000d7c82 */ /* 0x000fe40008000000 */
[----:B------:R-:W-:Y:S01]  /*2230*/  QGMMA.64x16x32.F32.E4M3.E4M3 R48, gdesc[UR20], R48 ;  /* 0x00200000143079f3 */ /* 0x000fe20008700830 */
[----:B------:R-:W-:-:S03]  /*2240*/  ISETP.NE.AND P0, PT, RZ, UR8, PT ;  /* 0x00000008ff007c0c */ /* 0x000fc6000bf05270 */
[----:B------:R-:W-:Y:S10]  /*2250*/  QGMMA.64x16x32.F32.E4M3.E4M3 R24, gdesc[UR12], R24, gsb0 ;  /* 0x002000000c1879f3 */ /* 0x000ff40008000818 */
[----:B------:R-:W-:Y:S05]  /*2260*/  @!P0 BRA `(.L_x_18) ;  /* 0x0000000400288947 */ /* 0x000fea0003800000 */
[----:B------:R-:W-:Y:S02]  /*2270*/  WARPGROUP.DEPBAR.LE gsb0, 0x0 ;  /* 0x00008000000079c5 */ /* 0x000fe40000010000 */
[----:B------:R-:W-:-:S01]  /*2280*/  FADD R107, RZ, R88 ;  /* 0x00000058ff6b7221 */ /* 0x000fc20000000000 */
[----:B------:R-:W-:Y:S01]  /*2290*/  FADD R106, RZ, R89 ;  /* 0x00000059ff6a7221 */ /* 0x000fe20000000000 */
        /* <DEDUP_REMOVED lines=70> */
[----:B------:R-:W-:-:S06]  /*2700*/  UMOV UR6, URZ ;  /* 0x0000003f00067c82 */ /* 0x000fcc0008000000 */
.L_x_18:
[----:B------:R-:W-:-:S04]  /*2710*/  UIADD3 UR28, UR5, 0x1, URZ ;  /* 0x00000001051c7890 */ /* 0x000fc8000fffe03f */
[----:B------:R-:W-:-:S04]  /*2720*/  UISETP.NE.AND UP0, UPT, UR28, 0x4, UPT ;  /* 0x000000041c00788c */ /* 0x000fc8000bf05270 */
[----:B------:R-:W-:Y:S02]  /*2730*/  USEL UR9, URZ, 0x1, UP0 ;  /* 0x000000013f097887 */ /* 0x000fe40008000000 */
[----:B------:R-:W-:Y:S02]  /*2740*/  USEL UR28, UR28, URZ, UP0 ;  /* 0x0000003f1c1c7287 */ /* 0x000fe40008000000 */
[----:B------:R-:W-:-:S06]  /*2750*/  ULOP3.LUT UR9, UR4, UR9, URZ, 0x3c, !UPT ;  /* 0x0000000904097292 */ /* 0x000fcc000f8e3c3f */
[----:B------:R-:W-:Y:S01]  /*2760*/  IMAD.U32 R167, RZ, RZ, UR9 ;  /* 0x00000009ffa77e24 */ /* 0x000fe2000f8e00ff */
[----:B------:R-:W-:-:S06]  /*2770*/  UMOV UR9, 0x1 ;  /* 0x0000000100097882 */ /* 0x000fcc0000000000 */
.L_x_13:
[----:B------:R-:W-:-:S04]  /*2780*/  UISETP.LT.AND UP0, UPT, UR7, 0x1, UPT ;  /* 0x000000010700788c */ /* 0x000fc8000bf01270 */
[----:B------:R-:W-:-:S04]  /*2790*/  USEL UR10, UR7, 0x1, UP0 ;  /* 0x00000001070a7887 */ /* 0x000fc80008000000 */
[----:B------:R-:W-:-:S04]  /*27a0*/  UIADD3 UR10, UR7, -UR10, URZ ;  /* 0x8000000a070a7290 */ /* 0x000fc8000fffe03f */
[----:B------:R-:W-:-:S06]  /*27b0*/  UISETP.GE.AND UP0, UPT, UR10, 0x1, UPT ;  /* 0x000000010a00788c */ /* 0x000fcc000bf06270 */
[----:B------:R-:W-:-:S13]  /*27c0*/  PLOP3.LUT P0, PT, PT, PT, UP0, 0x80, 0x0 ;  /* 0x000000000000781c */ /* 0x000fda0003f0f008 */
[----:B------:R-:W-:Y:S05]  /*27d0*/  @!P0 BRA `(.L_x_19) ;  /* 0x0000001000388947 */ /* 0x000fea0003800000 */
[----:B------:R-:W-:Y:S01]  /*27e0*/  IMAD.U32 R163, RZ, RZ, UR10 ;  /* 0x0000000affa37e24 */ /* 0x000fe2000f8e00ff */
[----:B------:R-:W-:Y:S01]  /*27f0*/  UMOV UR24, UR5 ;  /* 0x0000000500187c82 */ /* 0x000fe20008000000 */
[----:B------:R-:W-:-:S05]  /*2800*/  ULDC UR25, c[0x0][0x50c] ;  /* 0x0001430000197ab9 */ /* 0x000fca0000000800 */
.L_x_27:
[----:B------:R-:W-:-:S13]  /*2810*/  ISETP.NE.AND P1, PT, R17, 0x3, PT ;  /* 0x000000031100780c */ /* 0x000fda0003f25270 */
[----:B01----:R-:W-:Y:S05]  /*2820*/  @!P1 BRA `(.L_x_20) ;  /* 0x0000000000049947 */ /* 0x003fea0003800000 */
[----:B------:R-:W-:Y:S01]  /*2830*/  BPT.TRAP 0x1 ;  /* 0x000000040000795c */ /* 0x000fe20000300000 */
.L_x_20:
[----:B------:R-:W0:Y:S01]  /*2840*/  S2UR UR10, SR_CgaCtaId ;  /* 0x00000000000a79c3 */ /* 0x000e220000008800 */
[----:B------:R-:W-:Y:S01]  /*2850*/  UMOV UR26, 0x400 ;  /* 0x00000400001a7882 */ /* 0x000fe20000000000 */
[----:B------:R-:W-:Y:S01]  /*2860*/  SHF.L.U32 R165, R167, 0x1f, RZ ;  /* 0x0000001fa7a57819 */ /* 0x000fe200000006ff */
[----:B0-----:R-:W-:-:S04]  /*2870*/  ULEA UR26, UR10, UR26, 0x18 ;  /* 0x0000001a0a1a7291 */ /* 0x001fc8000f8ec03f */
[----:B------:R-:W-:-:S09]  /*2880*/  ULEA UR10, UR28, UR26, 0x3 ;  /* 0x0000001a1c0a7291 */ /* 0x000fd2000f8e183f */
[----:B------:R0:W1:Y:S01]  /*2890*/  SYNCS.PHASECHK.TRANS64.TRYWAIT P0, [UR10], R165 ;  /* 0x000000a5ff0075a7 */ /* 0x000062000800014a */
[----:B------:R-:W-:Y:S05]  /*28a0*/  @!P1 BRA `(.L_x_21) ;  /* 0x0000000000049947 */ /* 0x000fea0003800000 */
[----:B------:R-:W-:Y:S01]  /*28b0*/  BPT.TRAP 0x1 ;  /* 0x000000040000795c */ /* 0x000fe20000300000 */
.L_x_21:
[----:B-1----:R-:W-:Y:S05]  /*28c0*/  @P0 BRA `(.L_x_22) ;  /* 0x0000000000080947 */ /* 0x002fea0003800000 */
[----:B------:R-:W1:Y:S02]  /*28d0*/  SYNCS.PHASECHK.TRANS64.TRYWAIT P0, [UR10], R165 ;  /* 0x000000a5ff0075a7 */ /* 0x000e64000800014a */
[----:B-1----:R-:W-:Y:S05]  /*28e0*/  @!P0 BRA `(.L_x_23) ;  /* 0x000000ac00b88947 */ /* 0x002fea0003800000 */
.L_x_22:
[----:B------:R-:W-:Y:S01]  /*28f0*/  UIADD3 UR10, UR26, 0x30100, URZ ;  /* 0x000301001a0a7890 */ /* 0x000fe2000fffe03f */
[----:B------:R-:W-:Y:S01]  /*2900*/  WARPGROUP.ARRIVE ;  /* 0x00000000000079c5 */ /* 0x000fe20000000000 */
[----:B------:R-:W-:Y:S02]  /*2910*/  UISETP.NE.AND UP0, UPT, UR8, URZ, UPT ;  /* 0x0000003f0800728c */ /* 0x000fe4000bf05270 */
[----:B------:R-:W-:Y:S02]  /*2920*/  USHF.R.U32.HI UR10, URZ, 0x4, UR10 ;  /* 0x000000043f0a7899 */ /* 0x000fe4000801160a */
[----:B------:R-:W-:Y:S02]  /*2930*/  USEL UR9, UR9, URZ, !UP0 ;  /* 0x0000003f09097287 */ /* 0x000fe4000c000000 */
[----:B------:R-:W-:Y:S02]  /*2940*/  ULOP3.LUT UR10, UR10, 0x3fff, URZ, 0xc0, !UPT ;  /* 0x00003fff0a0a7892 */ /* 0x000fe4000f8ec03f */
[----:B------:R-:W-:-:S02]  /*2950*/  ULOP3.LUT UR20, UR27, 0x10000, URZ, 0xfc, !UPT ;  /* 0x000100001b147892 */ /* 0x000fc4000f8efc3f */
[----:B------:R-:W-:Y:S02]  /*2960*/  ULOP3.LUT UR10, UR10, 0x10000, URZ, 0xfc, !UPT ;  /* 0x000100000a0a7892 */ /* 0x000fe4000f8efc3f */
[----:B------:R-:W-:Y:S02]  /*2970*/  UISETP.NE.U32.AND UP0, UPT, UR9, URZ, UPT ;  /* 0x0000003f0900728c */ /* 0x000fe4000bf05070 */
[----:B------:R-:W-:Y:S02]  /*2980*/  UIMAD UR22, UR28, 0x180, UR10 ;  /* 0x000001801c1678a4 */ /* 0x000fe4000f8e020a */
[----:B------:R-:W-:Y:S02]  /*2990*/  UIMAD UR20, UR28, 0xc00, UR20 ;  /* 0x00000c001c1478a4 */ /* 0x000fe4000f8e0214 */
[----:B------:R-:W-:Y:S02]  /*29a0*/  UIADD3 UR14, UR22, 0x80, URZ ;  /* 0x00000080160e7890 */ /* 0x000fe4000fffe03f */
[----:B------:R-:W-:-:S02]  /*29b0*/  UIADD3 UR18, UR22, 0x100, URZ ;  /* 0x0000010016127890 */ /* 0x000fc4000fffe03f */
[----:B------:R-:W-:Y:S01]  /*29c0*/  UIADD3 UR8, UR20, 0x400, URZ ;  /* 0x0000040014087890 */ /* 0x000fe2000fffe03f */
[----:B------:R-:W-:Y:S01]  /*29d0*/  UMOV UR21, 0x40000040 ;  /* 0x4000004000157882 */ /* 0x000fe20000000000 */
[----:B------:R-:W-:Y:S01]  /*29e0*/  UMOV UR23, 0x40000040 ;  /* 0x4000004000177882 */ /* 0x000fe20000000000 */
[----:B------:R-:W-:Y:S01]  /*29f0*/  UMOV UR12, UR20 ;  /* 0x00000014000c7c82 */ /* 0x000fe20008000000 */
[----:B------:R-:W-:Y:S01]  /*2a00*/  UMOV UR13, UR21 ;  /* 0x00000015000d7c82 */ /* 0x000fe20008000000 */
[----:B------:R-:W-:Y:S01]  /*2a10*/  UMOV UR15, 0x40000040 ;  /* 0x40000040000f7882 */ /* 0x000fe20000000000 */
[----:B------:R-:W-:Y:S01]  /*2a20*/  QGMMA.64x16x32.F32.E4M3.E4M3 R88, gdesc[UR20], R88, UP0 ;  /* 0x00200000145879f3 */ /* 0x000fe2000bf00858 */
        /* <DEDUP_REMOVED lines=8> */
[----:B------:R-:W-:-:S02]  /*2ab0*/  UIADD3 UR12, UR20, 0x800, URZ ;  /* 0x00000800140c7890 */ /* 0x000fc4000fffe03f */
[----:B------:R-:W-:Y:S01]  /*2ac0*/  UIADD3 UR21, UR20, 0x402, URZ ;  /* 0x0000040214157890 */ /* 0x000fe2000fffe03f */
[----:B------:R-:W-:Y:S01]  /*2ad0*/  QGMMA.64x16x32.F32.E4M3.E4M3 R32, gdesc[UR8], R32, UP0 ;  /* 0x00200000082079f3 */ /* 0x000fe2000bf00820 */
[----:B------:R-:W-:Y:S01]  /*2ae0*/  UMOV UR10, UR14 ;  /* 0x0000000e000a7c82 */ /* 0x000fe20008000000 */
[----:B------:R-:W-:Y:S01]  /*2af0*/  UMOV UR11, UR15 ;  /* 0x0000000f000b7c82 */ /* 0x000fe20008000000 */
[----:B------:R-:W-:Y:S01]  /*2b00*/  UIADD3 UR6, UR6, 0x4, URZ ;  /* 0x0000000406067890 */ /* 0x000fe2000fffe03f */
[----:B------:R-:W-:Y:S01]  /*2b10*/  QGMMA.64x16x32.F32.E4M3.E4M3 R56, gdesc[UR8], R56, UP0 ;  /* 0x00200000083879f3 */ /* 0x000fe2000bf00838 */
[----:B------:R-:W-:Y:S01]  /*2b20*/  UMOV UR10, UR22 ;  /* 0x00000016000a7c82 */ /* 0x000fe20008000000 */
[----:B------:R-:W-:Y:S02]  /*2b30*/  UMOV UR11, UR23 ;  /* 0x00000017000b7c82 */ /* 0x000fe40008000000 */
[----:B------:R-:W-:Y:S01]  /*2b40*/  QGMMA.64x16x32.F32.E4M3.E4M3 R80, gdesc[UR8], R80, UP0 ;  /* 0x00200000085079f3 */ /* 0x000fe2000bf00850 */
[----:B------:R-:W-:Y:S01]  /*2b50*/  UMOV UR10, UR22 ;  /* 0x00000016000a7c82 */ /* 0x000fe20008000000 */
[----:B------:R-:W-:Y:S01]  /*2b60*/  UMOV UR11, UR23 ;  /* 0x00000017000b7c82 */ /* 0x000fe20008000000 */
[----:B------:R-:W-:Y:S01]  /*2b70*/  UMOV UR8, UR12 ;  /* 0x0000000c00087c82 */ /* 0x000fe20008000000 */
[----:B------:R-:W-:Y:S01]  /*2b80*/  UMOV UR9, 0x40000040 ;  /* 0x4000004000097882 */ /* 0x000fe20000000000 */
[----:B------:R-:W-:Y:S01]  /*2b90*/  UMOV UR12, UR8 ;  /* 0x00000008000c7c82 */ /* 0x000fe20008000000 */
[----:B------:R-:W-:Y:S01]  /*2ba0*/  QGMMA.64x16x32.F32.E4M3.E4M3 R72, gdesc[UR8], R72, UP0 ;  /* 0x00200000084879f3 */ /* 0x000fe2000bf00848 */
[----:B------:R-:W-:Y:S01]  /*2bb0*/  UMOV UR13, UR9 ;  /* 0x00000009000d7c82 */ /* 0x000fe20008000000 */
[----:B------:R-:W-:Y:S01]  /*2bc0*/  UMOV UR10, UR18 ;  /* 0x00000012000a7c82 */ /* 0x000fe20008000000 */
[----:B------:R-:W-:Y:S01]  /*2bd0*/  UMOV UR11, UR19 ;  /* 0x00000013000b7c82 */ /* 0x000fe20008000000 */
[----:B------:R-:W-:Y:S01]  /*2be0*/  QGMMA.64x16x32.F32.E4M3.E4M3 R48, gdesc[UR12], R48, UP0 ;  /* 0x002000000c3079f3 */ /* 0x000fe2000bf00830 */
[----:B------:R-:W-:-:S02]  /*2bf0*/  UIADD3 UR12, UR20, 0x2, URZ ;  /* 0x00000002140c7890 */ /* 0x000fc4000fffe03f */
[----:B------:R-:W-:Y:S01]  /*2c00*/  UIADD3 UR14, UR22, 0x2, URZ ;  /* 0x00000002160e7890 */ /* 0x000fe2000fffe03f */
[----:B------:R-:W-:Y:S01]  /*2c10*/  QGMMA.64x16x32.F32.E4M3.E4M3 R24, gdesc[UR8], R24, UP0 ;  /* 0x00200000081879f3 */ /* 0x000fe2000bf00818 */
[----:B------:R-:W-:Y:S02]  /*2c20*/  UIADD3 UR18, UR22, 0x82, URZ ;  /* 0x0000008216127890 */ /* 0x000fe4000fffe03f */
        /* <DEDUP_REMOVED lines=9> */
[----:B------:R-:W-:Y:S01]  /*2cc0*/  UISETP.NE.AND UP0, UPT, UR6, UR25, UPT ;  /* 0x000000190600728c */ /* 0x000fe2000bf05270 */
[----:B------:R-:W-:Y:S04]  /*2cd0*/  QGMMA.64x16x32.F32.E4M3.E4M3 R88, gdesc[UR12], R88 ;  /* 0x002000000c5879f3 */ /* 0x000fe80008700858 */
[----:B------:R-:W-:Y:S04]  /*2ce0*/  QGMMA.64x16x32.F32.E4M3.E4M3 R64, gdesc[UR16], R64 ;  /* 0x00200000104079f3 */ /* 0x000fe80008700840 */
[----:B------:R-:W-:Y:S01]  /*2cf0*/  QGMMA.64x16x32.F32.E4M3.E4M3 R40, gdesc[UR8], R40 ;  /* 0x00200000082879f3 */ /* 0x000fe20008700828 */
[----:B------:R-:W-:Y:S01]  /*2d00*/  UMOV UR8, UR21 ;  /* 0x0000001500087c82 */ /* 0x000fe20008000000 */
[----:B------:R-:W-:Y:S01]  /*2d10*/  UIADD3 UR21, UR20, 0x802, URZ ;  /* 0x0000080214157890 */ /* 0x000fe2000fffe03f */
        /* <DEDUP_REMOVED lines=9> */
[----:B------:R-:W-:Y:S01]  /*2db0*/  UMOV UR13, 0x40000040 ;  /* 0x40000040000d7882 */ /* 0x000fe20000000000 */
[----:B------:R-:W-:Y:S01]  /*2dc0*/  UMOV UR16, UR12 ;  /* 0x0000000c00107c82 */ /* 0x000fe20008000000 */
[----:B------:R-:W-:Y:S01]  /*2dd0*/  QGMMA.64x16x32.F32.E4M3.E4M3 R72, gdesc[UR12], R72 ;  /* 0x002000000c4879f3 */ /* 0x000fe20008700848 */
        /* <DEDUP_REMOVED lines=61> */
[----:B------:R-:W-:Y:S01]  /*31b0*/  UMOV UR8, UR16 ;  /* 0x0000001000087c82 */ /* 0x000fe20008000000 */
[----:B------:R-:W-:Y:S01]  /*31c0*/  UMOV UR9, UR17 ;  /* 0x0000001100097c82 */ /* 0x000fe20008000000 */
[----:B------:R-:W-:Y:S04]  /*31d0*/  QGMMA.64x16x32.F32.E4M3.E4M3 R32, gdesc[UR16], R32 ;  /* 0x00200000102079f3 */ /* 0x000fe80008700820 */
        /* <DEDUP_REMOVED lines=9> */
[----:B------:R-:W-:Y:S04]  /*3270*/  QGMMA.64x16x32.F32.E4M3.E4M3 R48, gdesc[UR12], R48 ;  /* 0x002000000c3079f3 */ /* 0x000fe80008700830 */
[----:B------:R-:W-:Y:S01]  /*3280*/  QGMMA.64x16x32.F32.E4M3.E4M3 R24, gdesc[UR8], R24, gsb0 ;  /* 0x00200000081879f3 */ /* 0x000fe20008000818 */
[----:B------:R-:W-:-:S06]  /*3290*/  USEL UR8, URZ, 0x1, UP0 ;  /* 0x000000013f087887 */ /* 0x000fcc0008000000 */
[----:B------:R-:W-:Y:S01]  /*32a0*/  ISETP.NE.AND P0, PT, RZ, UR8, PT ;  /* 0x00000008ff007c0c */ /* 0x000fe2000bf05270 */
[----:B------:R-:W-:-:S12]  /*32b0*/  WARPGROUP.DEPBAR.LE gsb0, 0x1 ;  /* 0x00008000000079c5 */ /* 0x000fd80000010100 */
[----:B------:R-:W-:Y:S05]  /*32c0*/  @!P0 BRA `(.L_x_24) ;  /* 0x0000000400288947 */ /* 0x000fea0003800000 */
[----:B------:R-:W-:Y:S02]  /*32d0*/  WARPGROUP.DEPBAR.LE gsb0, 0x0 ;  /* 0x00008000000079c5 */ /* 0x000fe40000010000 */
[----:B------:R-:W-:-:S01]  /*32e0*/  FADD R107, R88, R107 ;  /* 0x0000006b586b7221 */ /* 0x000fc20000000000 */
[----:B------:R-:W-:Y:S01]  /*32f0*/  FADD R106, R89, R106 ;  /* 0x0000006a596a7221 */ /* 0x000fe20000000000 */
        /* <DEDUP_REMOVED lines=70> */
[----:B------:R-:W-:-:S06]  /*3760*/  UMOV UR6, URZ ;  /* 0x0000003f00067c82 */ /* 0x000fcc0008000000 */
.L_x_24:
[----:B------:R-:W-:Y:S05]  /*3770*/  @!P1 BRA `(.L_x_25) ;  /* 0x0000000000049947 */ /* 0x000fea0003800000 */
[----:B------:R-:W-:Y:S01]  /*3780*/  BPT.TRAP 0x1 ;  /* 0x000000040000795c */ /* 0x000fe20000300000 */
.L_x_25:
[----:B------:R-:W-:Y:S01]  /*3790*/  ULEA UR9, UR24, UR26, 0x3 ;  /* 0x0000001a18097291 */ /* 0x000fe2000f8e183f */
[----:B------:R-:W-:-:S03]  /*37a0*/  ISETP.GT.U32.AND P0, PT, R5, 0x1, PT ;  /* 0x000000010500780c */ /* 0x000fc60003f04070 */
[----:B------:R-:W-:-:S04]  /*37b0*/  UIADD3 UR9, UR9, 0x20, URZ ;  /* 0x0000002009097890 */ /* 0x000fc8000fffe03f */
[----:B------:R-:W-:-:S09]  /*37c0*/  UPRMT UR9, URZ, 0x654, UR9 ;  /* 0x000006543f097896 */ /* 0x000fd20008000009 */
[----:B------:R-:W-:Y:S01]  /*37d0*/  SYNCS.ARRIVE.TRANS64.RED.A1T0 RZ, [UR9], RZ ;  /* 0x000000ffffff79a7 */ /* 0x000fe20008100409 */
[----:B------:R-:W-:Y:S05]  /*37e0*/  @P0 BRA `(.L_x_26) ;  /* 0x0000000000040947 */ /* 0x000fea0003800000 */
[----:B------:R-:W-:Y:S01]  /*37f0*/  BPT.TRAP 0x1 ;  /* 0x000000040000795c */ /* 0x000fe20000300000 */
.L_x_26:
[----:B------:R-:W-:Y:S01]  /*3800*/  UIADD3 UR28, UR28, 0x1, URZ ;  /* 0x000000011c1c7890 */ /* 0x000fe2000fffe03f */
[C---:B------:R-:W-:Y:S01]  /*3810*/  ISETP.GT.AND P0, PT, R163.reuse, 0x1, PT ;  /* 0x00000001a300780c */ /* 0x040fe20003f04270 */
[----:B------:R-:W-:Y:S01]  /*3820*/  UIADD3 UR24, UR24, 0x1, URZ ;  /* 0x0000000118187890 */ /* 0x000fe2000fffe03f */
[----:B------:R-:W-:Y:S01]  /*3830*/  VIADD R163, R163, 0xffffffff ;  /* 0xffffffffa3a37836 */ /* 0x000fe20000000000 */
[----:B------:R-:W-:Y:S02]  /*3840*/  UISETP.NE.AND UP0, UPT, UR28, 0x4, UPT ;  /* 0x000000041c00788c */ /* 0x000fe4000bf05270 */
[----:B------:R-:W-:Y:S02]  /*3850*/  UISETP.NE.AND UP1, UPT, UR24, 0x4, UPT ;  /* 0x000000041800788c */ /* 0x000fe4000bf25270 */
[----:B------:R-:W-:Y:S02]  /*3860*/  USEL UR9, URZ, 0x1, UP0 ;  /* 0x000000013f097887 */ /* 0x000fe40008000000 */
[----:B------:R-:W-:-:S02]  /*3870*/  USEL UR28, UR28, URZ, UP0 ;  /* 0x0000003f1c1c7287 */ /* 0x000fc40008000000 */
[----:B------:R-:W-:Y:S02]  /*3880*/  USEL UR24, UR24, URZ, UP1 ;  /* 0x0000003f18187287 */ /* 0x000fe40008800000 */
[----:B------:R-:W-:Y:S01]  /*3890*/  LOP3.LUT R167, R167, UR9, RZ, 0x3c, !PT ;  /* 0x00000009a7a77c12 */ /* 0x000fe2000f8e3cff */
[----:B------:R-:W-:Y:S01]  /*38a0*/  UMOV UR9, 0x1 ;  /* 0x0000000100097882 */ /* 0x000fe20000000000 */
[----:B------:R-:W-:Y:S08]  /*38b0*/  @P0 BRA `(.L_x_27) ;  /* 0xffffffec00d40947 */ /* 0x000ff0000383ffff */
.L_x_19:
[----:B------:R-:W-:Y:S01]  /*38c0*/  UISETP.NE.AND UP0, UPT, UR6, URZ, UPT ;  /* 0x0000003f0600728c */ /* 0x000fe2000bf05270 */
[----:B------:R-:W4:Y:S03]  /*38d0*/  LDC R163, c[0x0][0x28c] ;  /* 0x0000a300ffa37b82 */ /* 0x000f260000000800 */
[----:B------:R-:W-:-:S06]  /*38e0*/  USEL UR6, URZ, 0x1, !UP0 ;  /* 0x000000013f067887 */ /* 0x000fcc000c000000 */
[----:B------:R-:W-:Y:S02]  /*38f0*/  ISETP.NE.AND P0, PT, RZ, UR6, PT ;  /* 0x00000006ff007c0c */ /* 0x000fe4000bf05270 */
[----:B----4-:R-:W-:-:S11]  /*3900*/  ISETP.GE.AND P1, PT, R163, 0x1, PT ;  /* 0x00000001a300780c */ /* 0x010fd60003f26270 */
[----:B------:R-:W-:Y:S05]  /*3910*/  @!P0 BRA `(.L_x_28) ;  /* 0x0000000400248947 */ /* 0x000fea0003800000 */
[----:B------:R-:W-:Y:S02]  /*3920*/  WARPGROUP.DEPBAR.LE gsb0, 0x0 ;  /* 0x00008000000079c5 */ /* 0x000fe40000010000 */
[----:B------:R-:W-:Y:S01]  /*3930*/  FADD R107, R88, R107 ;  /* 0x0000006b586b7221 */ /* 0x000fe20000000000 */
        /* <DEDUP_REMOVED lines=70> */
[----:B------:R-:W-:-:S07]  /*3da0*/  FADD R18, R18, R31 ;  /* 0x0000001f12127221 */ /* 0x000fce0000000000 */
.L_x_28:
[----:B------:R-:W-:Y:S02]  /*3db0*/  WARPGROUP.DEPBAR.LE gsb0, 0x0 ;  /* 0x00008000000079c5 */ /* 0x000fe40000010000 */
[----:B------:R-:W-:Y:S05]  /*3dc0*/  @!P1 BRA `(.L_x_29) ;  /* 0x0000000000389947 */ /* 0x000fea0003800000 */
[----:B------:R-:W-:-:S13]  /*3dd0*/  ISETP.NE.AND P0, PT, R17, 0x3, PT ;  /* 0x000000031100780c */ /* 0x000fda0003f05270 */
[----:B------:R-:W-:Y:S05]  /*3de0*/  @!P0 BRA `(.L_x_30) ;  /* 0x0000000000048947 */ /* 0x000fea0003800000 */
[----:B------:R-:W-:Y:S01]  /*3df0*/  BPT.TRAP 0x1 ;  /* 0x000000040000795c */ /* 0x000fe20000300000 */
.L_x_30:
[----:B------:R-:W-:Y:S01]  /*3e00*/  UISETP.LT.AND UP0, UPT, UR7, 0x1, UPT ;  /* 0x000000010700788c */ /* 0x000fe2000bf01270 */
[----:B------:R-:W-:-:S03]  /*3e10*/  ISETP.GT.U32.AND P0, PT, R5, 0x1, PT ;  /* 0x000000010500780c */ /* 0x000fc60003f04070 */
[----:B------:R-:W-:-:S04]  /*3e20*/  USEL UR6, UR7, 0x1, UP0 ;  /* 0x0000000107067887 */ /* 0x000fc80008000000 */
[----:B------:R-:W-:-:S04]  /*3e30*/  UIADD3 UR6, UR5, UR7, -UR6 ;  /* 0x0000000705067290 */ /* 0x000fc8000fffe806 */
[----:B------:R-:W-:-:S04]  /*3e40*/  USHF.L.U32 UR6, UR6, 0x3, URZ ;  /* 0x0000000306067899 */ /* 0x000fc8000800063f */
[----:B------:R-:W-:-:S04]  /*3e50*/  ULOP3.LUT UR6, UR6, 0x18, URZ, 0xc0, !UPT ;  /* 0x0000001806067892 */ /* 0x000fc8000f8ec03f */
[----:B------:R-:W-:-:S04]  /*3e60*/  UIADD3 UR6, UR26, 0x20, UR6 ;  /* 0x000000201a067890 */ /* 0x000fc8000fffe006 */
[----:B------:R-:W-:-:S09]  /*3e70*/  UPRMT UR6, URZ, 0x654, UR6 ;  /* 0x000006543f067896 */ /* 0x000fd20008000006 */
[----:B------:R-:W-:Y:S01]  /*3e80*/  SYNCS.ARRIVE.TRANS64.RED.A1T0 RZ, [UR6], RZ ;  /* 0x000000ffffff79a7 */ /* 0x000fe20008100406 */
[----:B------:R-:W-:Y:S05]  /*3e90*/  @P0 BRA `(.L_x_29) ;  /* 0x0000000000040947 */ /* 0x000fea0003800000 */
[----:B------:R-:W-:Y:S01]  /*3ea0*/  BPT.TRAP 0x1 ;  /* 0x000000040000795c */ /* 0x000fe20000300000 */
.L_x_29:
[----:B------:R-:W4:Y:S01]  /*3eb0*/  LDC R35, c[0x0][0x288] ;  /* 0x0000a200ff237b82 */ /* 0x000f220000000800 */
[--C-:B------:R-:W-:Y:S01]  /*3ec0*/  SHF.R.U32.HI R28, RZ, 0x7, R4.reuse ;  /* 0x00000007ff1c7819 */ /* 0x100fe20000011604 */
[----:B------:R-:W-:Y:S01]  /*3ed0*/  IMAD R164, R164, 0x30, RZ ;  /* 0x00000030a4a47824 */ /* 0x000fe200078e02ff */
[----:B------:R-:W-:Y:S01]  /*3ee0*/  SHF.R.U32.HI R24, RZ, 0x2, R4 ;  /* 0x00000002ff187819 */ /* 0x000fe20000011604 */
[----:B------:R-:W-:Y:S01]  /*3ef0*/  IMAD.SHL.U32 R27, R4, 0x2, RZ ;  /* 0x00000002041b7824 */ /* 0x000fe200078e00ff */
[----:B------:R-:W-:Y:S01]  /*3f00*/  LOP3.LUT R28, R28, 0x1, RZ, 0xc0, !PT ;  /* 0x000000011c1c7812 */ /* 0x000fe200078ec0ff */
[C---:B------:R-:W-:Y:S01]  /*3f10*/  IMAD R170, R7.reuse, 0x180, RZ ;  /* 0x0000018007aa7824 */ /* 0x040fe200078e02ff */
[----:B------:R-:W-:Y:S01]  /*3f20*/  LOP3.LUT R26, R4, 0x60, RZ, 0xc0, !PT ;  /* 0x00000060041a7812 */ /* 0x000fe200078ec0ff */
[----:B------:R-:W-:Y:S01]  /*3f30*/  ULDC.64 UR8, c[0x0][0x5d0] ;  /* 0x0001740000087ab9 */ /* 0x000fe20000000a00 */
[----:B------:R-:W-:Y:S01]  /*3f40*/  LOP3.LUT R25, R24, 0x7, RZ, 0xc0, !PT ;  /* 0x0000000718197812 */ /* 0x000fe200078ec0ff */
[----:B------:R-:W-:Y:S01]  /*3f50*/  IMAD.SHL.U32 R30, R28, 0x40, RZ ;  /* 0x000000401c1e7824 */ /* 0x000fe200078e00ff */
[----:B------:R-:W-:Y:S01]  /*3f60*/  SHF.R.U32.HI R92, RZ, 0x1, R26 ;  /* 0x00000001ff5c7819 */ /* 0x000fe2000001161a */
[----:B------:R-:W-:Y:S01]  /*3f70*/  ULDC UR6, c[0x0][0x284] ;  /* 0x0000a10000067ab9 */ /* 0x000fe20000000800 */
[----:B------:R-:W-:Y:S01]  /*3f80*/  SHF.R.S32.HI R93, RZ, 0x1f, R6 ;  /* 0x0000001fff5d7819 */ /* 0x000fe20000011406 */
[----:B------:R-:W-:Y:S01]  /*3f90*/  IMAD.MOV.U32 R163, RZ, RZ, -0x1 ;  /* 0xffffffffffa37424 */ /* 0x000fe200078e00ff */
[----:B------:R-:W-:Y:S01]  /*3fa0*/  LOP3.LUT R24, R164, 0x6, R27, 0xf8, !PT ;  /* 0x00000006a4187812 */ /* 0x000fe200078ef81b */
[----:B------:R-:W-:Y:S01]  /*3fb0*/  IMAD.WIDE R26, R7, 0x180, RZ ;  /* 0x00000180071a7825 */ /* 0x000fe200078e02ff */
[----:B------:R-:W-:-:S02]  /*3fc0*/  LOP3.LUT R29, R30, 0x40, R25, 0xe2, !PT ;  /* 0x000000401e1d7812 */ /* 0x000fc400078ee219 */
[----:B------:R-:W-:Y:S01]  /*3fd0*/  IADD3 R31, RZ, -R92, -R25 ;  /* 0x8000005cff1f7210 */ /* 0x000fe20007ffe819 */
[----:B------:R-:W-:Y:S01]  /*3fe0*/  IMAD R33, R93, UR8, RZ ;  /* 0x000000085d217c24 */ /* 0x000fe2000f8e02ff */
[----:B------:R-:W-:Y:S02]  /*3ff0*/  SHF.R.S32.HI R25, RZ, 0x1f, R24 ;  /* 0x0000001fff197819 */ /* 0x000fe40000011418 */
[----:B------:R-:W-:Y:S01]  /*4000*/  LOP3.LUT R92, R26, R29, R92, 0xfe, !PT ;  /* 0x0000001d1a5c7212 */ /* 0x000fe200078efe5c */
[----:B------:R-:W-:Y:S01]  /*4010*/  IMAD R31, R28, -0x40, R31 ;  /* 0xffffffc01c1f7824 */ /* 0x000fe200078e021f */
[----:B----4-:R-:W-:Y:S01]  /*4020*/  ISETP.GE.AND P0, PT, R164, R35, PT ;  /* 0x00000023a400720c */ /* 0x010fe20003f06270 */
[----:B------:R-:W-:Y:S01]  /*4030*/  IMAD R33, R6, UR9, R33 ;  /* 0x0000000906217c24 */ /* 0x000fe2000f8e0221 */
[----:B------:R-:W-:Y:S01]  /*4040*/  LOP3.LUT R30, R4, 0x3, RZ, 0xc0, !PT ;  /* 0x00000003041e7812 */ /* 0x000fe200078ec0ff */
[----:B------:R-:W-:Y:S01]  /*4050*/  IMAD.WIDE.U32 R28, R6, UR8, R24 ;  /* 0x00000008061c7c25 */ /* 0x000fe2000f8e0018 */
[C---:B------:R-:W-:Y:S01]  /*4060*/  ISETP.GE.OR P0, PT, R170.reuse, UR6, P0 ;  /* 0x00000006aa007c0c */ /* 0x040fe20008706670 */
[----:B------:R-:W-:Y:S01]  /*4070*/  ULDC.64 UR8, c[0x0][0x5c8] ;  /* 0x0001720000087ab9 */ /* 0x000fe20000000a00 */
[----:B------:R-:W-:Y:S01]  /*4080*/  IADD3 R170, -R170, UR6, R31 ;  /* 0x00000006aaaa7c10 */ /* 0x000fe2000fffe11f */
[----:B------:R-:W-:-:S02]  /*4090*/  IMAD.IADD R29, R29, 0x1, R33 ;  /* 0x000000011d1d7824 */ /* 0x000fc400078e0221 */
[----:B------:R-:W-:Y:S02]  /*40a0*/  IMAD R7, R27, UR8, RZ ;  /* 0x000000081b077c24 */ /* 0x000fe4000f8e02ff */
[----:B------:R-:W-:Y:S02]  /*40b0*/  IMAD R169, R30, -0x2, R35 ;  /* 0xfffffffe1ea97824 */ /* 0x000fe400078e0223 */
[C---:B------:R-:W-:Y:S02]  /*40c0*/  IMAD R7, R92.reuse, UR9, R7 ;  /* 0x000000095c077c24 */ /* 0x040fe4000f8e0207 */
[----:B------:R-:W-:-:S04]  /*40d0*/  IMAD.WIDE.U32 R28, R92, UR8, R28 ;  /* 0x000000085c1c7c25 */ /* 0x000fc8000f8e001c */
[----:B------:R-:W-:Y:S01]  /*40e0*/  IMAD.IADD R169, R169, 0x1, -R164 ;  /* 0x00000001a9a97824 */ /* 0x000fe200078e0aa4 */
[----:B------:R-:W-:Y:S06]  /*40f0*/  @P0 BRA `(.L_x_31) ;  /* 0x0000007800300947 */ /* 0x000fec0003800000 */
[----:B---3-5:R-:W-:Y:S01]  /*4100*/  FSETP.NEU.AND P0, PT, R10, RZ, PT ;  /* 0x000000ff0a00720b */ /* 0x028fe20003f0d000 */
[----:B------:R-:W-:Y:S01]  /*4110*/  BSSY B0, `(.L_x_31) ;  /* 0x000078a000007945 */ /* 0x000fe20003800000 */
[----:B------:R-:W-:-:S11]  /*4120*/  IMAD.IADD R168, R29, 0x1, R7 ;  /* 0x000000011da87824 */ /* 0x000fd600078e0207 */
[----:B------:R-:W-:Y:S05]  /*4130*/  @!P0 BRA `(.L_x_32) ;  /* 0x0000004800948947 */ /* 0x000fea0003800000 */
[----:B------:R-:W-:Y:S01]  /*4140*/  ISETP.GE.AND P0, PT, R170, 0x9, PT ;  /* 0x00000009aa00780c */ /* 0x000fe20003f06270 */
[----:B------:R-:W-:Y:S01]  /*4150*/  ULDC.64 UR8, c[0x0][0x5b8] ;  /* 0x00016e0000087ab9 */ /* 0x000fe20000000a00 */
[----:B------:R-:W-:Y:S01]  /*4160*/  LOP3.LUT R8, R8, 0xffff7fff, RZ, 0xc0, !PT ;  /* 0xffff7fff08087812 */ /* 0x000fe200078ec0ff */
[----:B------:R-:W-:Y:S01]  /*4170*/  IMAD R93, R93, UR8, RZ ;  /* 0x000000085d5d7c24 */ /* 0x000fe2000f8e02ff */
[C---:B------:R-:W-:Y:S01]  /*4180*/  ISETP.LT.OR P5, PT, R169.reuse, 0x1, !P0 ;  /* 0x00000001a900780c */ /* 0x040fe200047a1670 */
[C---:B------:R-:W-:Y:S01]  /*4190*/  IMAD.WIDE.U32 R24, R6.reuse, UR8, R24 ;  /* 0x0000000806187c25 */ /* 0x040fe2000f8e0018 */
[C---:B------:R-:W-:Y:S01]  /*41a0*/  ISETP.LT.OR P4, PT, R169.reuse, 0x2, !P0 ;  /* 0x00000002a900780c */ /* 0x040fe20004781670 */
[----:B------:R-:W-:Y:S01]  /*41b0*/  ULDC.64 UR10, c[0x0][0x5a8] ;  /* 0x00016a00000a7ab9 */ /* 0x000fe20000000a00 */
[----:B------:R-:W-:Y:S01]  /*41c0*/  ISETP.LT.OR P3, PT, R169, 0x9, !P0 ;  /* 0x00000009a900780c */ /* 0x000fe20004761670 */
[----:B------:R-:W-:Y:S01]  /*41d0*/  IMAD R93, R6, UR9, R93 ;  /* 0x00000009065d7c24 */ /* 0x000fe2000f8e025d */
[----:B------:R-:W-:Y:S01]  /*41e0*/  LOP3.LUT R109, R109, 0xfffeffff, RZ, 0xc0, !PT ;  /* 0xfffeffff6d6d7812 */ /* 0x000fe200078ec0ff */
[----:B------:R-:W-:Y:S01]  /*41f0*/  IMAD.MOV.U32 R6, RZ, RZ, R24 ;  /* 0x000000ffff067224 */ /* 0x000fe200078e0018 */
[----:B------:R-:W-:Y:S01]  /*4200*/  ULDC.64 UR8, c[0x0][0x5b0] ;  /* 0x00016c0000087ab9 */ /* 0x000fe20000000a00 */
[----:B------:R-:W-:-:S04]  /*4210*/  IMAD.IADD R7, R25, 0x1, R93 ;  /* 0x0000000119077824 */ /* 0x000fc800078e025d */
[----:B------:R-:W3:Y:S01]  /*4220*/  @!P5 LDC.64 R74, c[0x0][0x5c0] ;  /* 0x00017000ff4adb82 */ /* 0x000ee20000000a00 */
[----:B------:R-:W-:Y:S01]  /*4230*/  @P5 LOP3.LUT R109, R109, 0x10000, RZ, 0xfc, !PT ;  /* 0x000100006d6d5812 */ /* 0x000fe200078efcff */
[----:B------:R-:W-:Y:S02]  /*4240*/  IMAD.WIDE.U32 R24, R92, UR8, R6 ;  /* 0x000000085c187c25 */ /* 0x000fe4000f8e0006 */
[----:B------:R-:W-:Y:S02]  /*4250*/  @P3 LOP3.LUT R8, R8, 0x8000, RZ, 0xfc, !PT ;  /* 0x0000800008083812 */ /* 0x000fe400078efcff */
[----:B------:R-:W-:Y:S02]  /*4260*/  LOP3.LUT R109, R109, 0xffff7fff, RZ, 0xc0, !PT ;  /* 0xffff7fff6d6d7812 */ /* 0x000fe400078ec0ff */
[----:B------:R-:W4:Y:S01]  /*4270*/  @!P4 LDC.64 R32, c[0x0][0x5c0] ;  /* 0x00017000ff20cb82 */ /* 0x000f220000000a00 */
[----:B------:R-:W-:Y:S02]  /*4280*/  LOP3.LUT R8, R8, 0xffffbfff, RZ, 0xc0, !PT ;  /* 0xffffbfff08087812 */ /* 0x000fe400078ec0ff */
[----:B------:R-:W-:-:S04]  /*4290*/  @P4 LOP3.LUT R109, R109, 0x8000, RZ, 0xfc, !PT ;  /* 0x000080006d6d4812 */ /* 0x000fc800078efcff */
[----:B------:R-:W-:Y:S01]  /*42a0*/  LOP3.LUT R109, R109, 0x7fffffff, RZ, 0xc0, !PT ;  /* 0x7fffffff6d6d7812 */ /* 0x000fe200078ec0ff */
[----:B------:R-:W5:Y:S01]  /*42b0*/  @!P3 LDC.64 R42, c[0x0][0x5c0] ;  /* 0x00017000ff2abb82 */ /* 0x000f620000000a00 */
[----:B---3--:R-:W-:-:S04]  /*42c0*/  @!P5 IADD3 R74, P1, P2, R28, R74, R15 ;  /* 0x0000004a1c4ad210 */ /* 0x008fc80007a3e00f */
[----:B------:R-:W-:Y:S02]  /*42d0*/  @!P5 IADD3.X R75, R168, R75, R11, P1, P2 ;  /* 0x0000004ba84bd210 */ /* 0x000fe40000fe440b */
[----:B----4-:R-:W-:-:S04]  /*42e0*/  @!P4 IADD3 R32, P1, P2, R28, R32, R15 ;  /* 0x000000201c20c210 */ /* 0x010fc80007a3e00f */
[----:B------:R-:W-:Y:S02]  /*42f0*/  @!P4 IADD3.X R33, R168, R33, R11, P1, P2 ;  /* 0x00000021a821c210 */ /* 0x000fe40000fe440b */
[----:B------:R-:W-:Y:S02]  /*4300*/  ISETP.GE.AND P4, PT, R170, 0x81, PT ;  /* 0x00000081aa00780c */ /* 0x000fe40003f86270 */
[----:B-----5:R-:W-:-:S04]  /*4310*/  @!P3 IADD3 R42, P1, P2, R28, R42, R15 ;  /* 0x0000002a1c2ab210 */ /* 0x020fc80007a3e00f */
[----:B------:R-:W-:Y:S02]  /*4320*/  @!P3 IADD3.X R43, R168, R43, R11, P1, P2 ;  /* 0x0000002ba82bb210 */ /* 0x000fe40000fe440b */
[----:B------:R-:W-:-:S13]  /*4330*/  ISETP.LT.OR P3, PT, R169, 0xa, !P0 ;  /* 0x0000000aa900780c */ /* 0x000fda0004761670 */
[----:B------:R-:W3:Y:S01]  /*4340*/  @!P3 LDC.64 R40, c[0x0][0x5c0] ;  /* 0x00017000ff28bb82 */ /* 0x000ee20000000a00 */
[----:B------:R-:W-:-:S04]  /*4350*/  @P3 LOP3.LUT R8, R8, 0x4000, RZ, 0xfc, !PT ;  /* 0x0000400008083812 */ /* 0x000fc800078efcff */
[----:B------:R-:W-:Y:S02]  /*4360*/  LOP3.LUT R8, R8, 0xffffdfff, RZ, 0xc0, !PT ;  /* 0xffffdfff08087812 */ /* 0x000fe400078ec0ff */
[----:B---3--:R-:W-:-:S04]  /*4370*/  @!P3 IADD3 R40, P1, P2, R28, R40, R15 ;  /* 0x000000281c28b210 */ /* 0x008fc80007a3e00f */
        /* <DEDUP_REMOVED lines=25> */
[----:B------:R-:W-:-:S04]  /*4510*/  ISETP.GE.AND P1, PT, R170, 0x101, PT ;  /* 0x00000101aa00780c */ /* 0x000fc80003f26270 */
[----:B------:R-:W-:Y:S02]  /*4520*/  ISETP.LT.OR P5, PT, R169, 0x1, !P1 ;  /* 0x00000001a900780c */ /* 0x000fe40004fa1670 */
[----:B------:R-:W-:-:S11]  /*4530*/  P2R R171, PR, RZ, 0x2 ;  /* 0x00000002ffab7803 */ /* 0x000fd60000000000 */
        /* <DEDUP_REMOVED lines=55> */
[----:B------:R-:W-:Y:S02]  /*48b0*/  @P5 LOP3.LUT R8, R8, 0x1, RZ, 0xfc, !PT ;  /* 0x0000000108085812 */ /* 0x000fe400078efcff */
        /* <DEDUP_REMOVED lines=32> */
[C---:B------:R-:W-:Y:S02]  /*4ac0*/  ISETP.LT.OR P5, PT, R169.reuse, 0x1a, !P1 ;  /* 0x0000001aa900780c */ /* 0x040fe40004fa1670 */
[----:B------:R-:W-:-:S11]  /*4ad0*/  ISETP.LT.OR P1, PT, R169, 0x21, !P0 ;  /* 0x00000021a900780c */ /* 0x000fd60004721670 */
[----:B------:R-:W3:Y:S01]  /*4ae0*/  @!P5 LDC.64 R72, c[0x0][0x5c0] ;  /* 0x00017000ff48db82 */ /* 0x000ee20000000a00 */
[----:B------:R-:W-:-:S04]  /*4af0*/  @P5 LOP3.LUT R109, R109, 0x80000, RZ, 0xfc, !PT ;  /* 0x000800006d6d5812 */ /* 0x000fc800078efcff */
[----:B------:R-:W-:-:S04]  /*4b00*/  LOP3.LUT R109, R109, 0xefffffff, RZ, 0xc0, !PT ;  /* 0xefffffff6d6d7812 */ /* 0x000fc800078ec0ff */
[----:B------:R-:W-:-:S04]  /*4b10*/  @P1 LOP3.LUT R109, R109, 0x10000000, RZ, 0xfc, !PT ;  /* 0x100000006d6d1812 */ /* 0x000fc800078efcff */
[----:B------:R-:W-:Y:S02]  /*4b20*/  LOP3.LUT R109, R109, 0xfeffffff, RZ, 0xc0, !PT ;  /* 0xfeffffff6d6d7812 */ /* 0x000fe400078ec0ff */
[----:B---3--:R-:W-:-:S04]  /*4b30*/  @!P5 IADD3 R78, P2, P3, R28, R72, R16 ;  /* 0x000000481c4ed210 */ /* 0x008fc80007b5e010 */
[----:B------:R-:W-:Y:S02]  /*4b40*/  @!P5 IADD3.X R79, R168, R73, R14, P2, P3 ;  /* 0x00000049a84fd210 */ /* 0x000fe400017e640e */
[----:B------:R-:W3:Y:S02]  /*4b50*/  @!P1 LDC.64 R72, c[0x0][0x5c0] ;  /* 0x00017000ff489b82 */ /* 0x000ee40000000a00 */
        /* <DEDUP_REMOVED lines=14> */
[----:B------:R-:W-:Y:S02]  /*4c40*/  ISETP.LT.OR P1, PT, R169, 0x2a, !P0 ;  /* 0x0000002aa900780c */ /* 0x000fe40004721670 */
[----:B------:R-:W-:-:S11]  /*4c50*/  ISETP.GE.AND P3, PT, R170, 0x89, PT ;  /* 0x00000089aa00780c */ /* 0x000fd60003f66270 */
        /* <DEDUP_REMOVED lines=18> */
[----:B------:R-:W-:Y:S02]  /*4d80*/  ISETP.LT.OR P4, PT, R169, 0x1, !P3 ;  /* 0x00000001a900780c */ /* 0x000fe40005f81670 */
[----:B------:R-:W-:-:S09]  /*4d90*/  P2R R172, PR, RZ, 0x2 ;  /* 0x00000002ffac7803 */ /* 0x000fd20000000000 */
[----:B------:R-:W3:Y:S02]  /*4da0*/  @!P1 LDC.64 R72, c[0x0][0x5c0] ;  /* 0x00017000ff489b82 */ /* 0x000ee40000000a00 */
[----:B------:R-:W-:-:S04]  /*4db0*/  @P4 LOP3.LUT R109, R109, 0x40, RZ, 0xfc, !PT ;  /* 0x000000406d6d4812 */ /* 0x000fc800078efcff */
[----:B------:R-:W-:Y:S02]  /*4dc0*/  LOP3.LUT R109, R109, 0xffffffdf, RZ, 0xc0, !PT ;  /* 0xffffffdf6d6d7812 */ /* 0x000fe400078ec0ff */
[----:B---3--:R-:W-:-:S04]  /*4dd0*/  @!P1 IADD3 R72, P0, P2, R28, R72, R13 ;  /* 0x000000481c489210 */ /* 0x008fc80007a1e00d */
[----:B------:R-:W-:Y:S02]  /*4de0*/  @!P1 IADD3.X R73, R168, R73, R12, P0, P2 ;  /* 0x00000049a8499210 */ /* 0x000fe400007e440c */
[----:B------:R-:W-:Y:S02]  /*4df0*/  ISETP.LT.OR P1, PT, R169, 0x2, !P3 ;  /* 0x00000002a900780c */ /* 0x000fe40005f21670 */
[----:B------:R-:W-:-:S04]  /*4e00*/  @!P4 IADD3 R213, P0, P2, R15, R28, R13 ;  /* 0x0000001c0fd5c210 */ /* 0x000fc80007a1e00d */
[----:B------:R-:W-:-:S07]  /*4e10*/  @!P4 IADD3.X R212, R11, R168, R12, P0, P2 ;  /* 0x000000a80bd4c210 */ /* 0x000fce00007e440c */
[----:B------:R-:W-:Y:S02]  /*4e20*/  @!P1 IADD3 R211, P0, P2, R15, R28, R13 ;  /* 0x0000001c0fd39210 */ /* 0x000fe40007a1e00d */
[----:B------:R-:W-:Y:S02]  /*4e30*/  @P1 LOP3.LUT R109, R109, 0x20, RZ, 0xfc, !PT ;  /* 0x000000206d6d1812 */ /* 0x000fe400078efcff */
[----:B------:R-:W-:Y:S02]  /*4e40*/  @!P1 IADD3.X R210, R11, R168, R12, P0, P2 ;  /* 0x000000a80bd29210 */ /* 0x000fe400007e440c */
[----:B------:R-:W-:Y:S02]  /*4e50*/  ISETP.LT.OR P1, PT, R169, 0x9, !P3 ;  /* 0x00000009a900780c */ /* 0x000fe40005f21670 */
[----:B------:R-:W-:-:S11]  /*4e60*/  LOP3.LUT R109, R109, 0xffffffef, RZ, 0xc0, !PT ;  /* 0xffffffef6d6d7812 */ /* 0x000fd600078ec0ff */
        /* <DEDUP_REMOVED lines=8> */
[----:B------:R-:W-:Y:S02]  /*4ef0*/  ISETP.GE.AND P0, PT, R170, 0x109, PT ;  /* 0x00000109aa00780c */ /* 0x000fe40003f06270 */
[----:B------:R-:W-:Y:S02]  /*4f00*/  LOP3.LUT R109, R109, 0xfffffffb, RZ, 0xc0, !PT ;  /* 0xfffffffb6d6d7812 */ /* 0x000fe400078ec0ff */
[----:B------:R-:W-:-:S02]  /*4f10*/  ISETP.LT.OR P1, PT, R169, 0x1, !P0 ;  /* 0x00000001a900780c */ /* 0x000fc40004721670 */
[----:B------:R-:W-:-:S11]  /*4f20*/  P2R R188, PR, RZ, 0x1 ;  /* 0x00000001ffbc7803 */ /* 0x000fd60000000000 */
        /* <DEDUP_REMOVED lines=14> */
[----:B------:R-:W-:Y:S02]  /*5010*/  LOP3.LUT R109, R109, 0xffffefff, RZ, 0xc0, !PT ;  /* 0xffffefff6d6d7812 */ /* 0x000fe400078ec0ff */
[----:B------:R-:W-:-:S09]  /*5020*/  P2R R203, PR, RZ, 0x4 ;  /* 0x00000004ffcb7803 */ /* 0x000fd20000000000 */
[----:B------:R-:W-:-:S04]  /*5030*/  @!P2 IADD3 R197, P4, P3, R15, R28, R16 ;  /* 0x0000001c0fc5a210 */ /* 0x000fc80007b9e010 */
[----:B------:R-:W-:Y:S02]  /*5040*/  @!P2 IADD3.X R198, R11, R168, R14, P4, P3 ;  /* 0x000000a80bc6a210 */ /* 0x000fe400027e640e */
[----:B------:R-:W-:-:S04]  /*5050*/  ISETP.GE.AND P2, PT, R170, 0x89, PT ;  /* 0x00000089aa00780c */ /* 0x000fc80003f46270 */
[----:B------:R-:W-:-:S13]  /*5060*/  ISETP.LT.OR P1, PT, R169, 0x11, !P2 ;  /* 0x00000011a900780c */ /* 0x000fda0005721670 */
        /* <DEDUP_REMOVED lines=28> */
[----:B------:R-:W-:-:S04]  /*5230*/  ISETP.LT.OR P1, PT, R169, 0x19, !P0 ;  /* 0x00000019a900780c */ /* 0x000fc80004721670 */
[----:B------:R-:W-:-:S09]  /*5240*/  P2R R187, PR, RZ, 0x2 ;  /* 0x00000002ffbb7803 */ /* 0x000fd20000000000 */
[----:B------:R-:W-:-:S04]  /*5250*/  @!P1 IADD3 R185, P4, P3, R15, R28, R16 ;  /* 0x0000001c0fb99210 */ /* 0x000fc80007b9e010 */
[----:B------:R-:W-:Y:S02]  /*5260*/  @!P1 IADD3.X R186, R11, R168, R14, P4, P3 ;  /* 0x000000a80bba9210 */ /* 0x000fe400027e640e */
[----:B------:R-:W-:Y:S02]  /*5270*/  ISETP.LT.OR P3, PT, R169, 0x1a, !P0 ;  /* 0x0000001aa900780c */ /* 0x000fe40004761670 */
[----:B------:R-:W-:Y:S02]  /*5280*/  LOP3.LUT P1, RZ, R109, 0x10000, RZ, 0xc0, !PT ;  /* 0x000100006dff7812 */ /* 0x000fe4000782c0ff */
[----:B------:R-:W-:-:S09]  /*5290*/  P2R R191, PR, RZ, 0x8 ;  /* 0x00000008ffbf7803 */ /* 0x000fd20000000000 */
[----:B------:R-:W-:-:S04]  /*52a0*/  @!P3 IADD3 R189, P5, P4, R15, R28, R16 ;  /* 0x0000001c0fbdb210 */ /* 0x000fc80007cbe010 */
[----:B------:R-:W-:Y:S02]  /*52b0*/  @!P3 IADD3.X R190, R11, R168, R14, P5, P4 ;  /* 0x000000a80bbeb210 */ /* 0x000fe40002fe840e */
[----:B------:R-:W-:-:S04]  /*52c0*/  ISETP.LT.OR P4, PT, R169, 0x21, !P2 ;  /* 0x00000021a900780c */ /* 0x000fc80005781670 */
[----:B------:R-:W-:-:S09]  /*52d0*/  P2R R194, PR, RZ, 0x10 ;  /* 0x00000010ffc27803 */ /* 0x000fd20000000000 */
[----:B------:R-:W-:-:S04]  /*52e0*/  @!P4 IADD3 R193, P6, P5, R15, R28, R13 ;  /* 0x0000001c0fc1c210 */ /* 0x000fc80007dde00d */
[----:B------:R-:W-:Y:S02]  /*52f0*/  @!P4 IADD3.X R192, R11, R168, R12, P6, P5 ;  /* 0x000000a80bc0c210 */ /* 0x000fe400037ea40c */
[----:B------:R-:W-:-:S13]  /*5300*/  ISETP.LT.OR P5, PT, R169, 0x22, !P2 ;  /* 0x00000022a900780c */ /* 0x000fda00057a1670 */
[----:B------:R-:W-:-:S04]  /*5310*/  @!P5 IADD3 R195, P0, P6, R15, R28, R13 ;  /* 0x0000001c0fc3d210 */ /* 0x000fc80007e1e00d */
[----:B------:R-:W-:Y:S02]  /*5320*/  @!P5 IADD3.X R196, R11, R168, R12, P0, P6 ;  /* 0x000000a80bc4d210 */ /* 0x000fe400007ec40c */
[----:B01----:R-:W-:-:S05]  /*5330*/  IADD3 R165, P6, R92, 0x8, RZ ;  /* 0x000000085ca57810 */ /* 0x003fca0007fde0ff */
[----:B------:R-:W-:Y:S01]  /*5340*/  IMAD.X R164, RZ, RZ, R27, P6 ;  /* 0x000000ffffa47224 */ /* 0x000fe200030e061b */
[----:B------:R-:W-:-:S03]  /*5350*/  IADD3 R95, P6, R92, 0x80, RZ ;  /* 0x000000805c5f7810 */ /* 0x000fc60007fde0ff */
[----:B------:R-:W-:Y:S02]  /*5360*/  IMAD R164, R164, UR8, RZ ;  /* 0x00000008a4a47c24 */ /* 0x000fe4000f8e02ff */
        /* <DEDUP_REMOVED lines=10> */
[----:B------:R-:W-:Y:S01]  /*5410*/  IADD3 R166, P6, R24, UR10, RZ ;  /* 0x0000000a18a67c10 */ /* 0x000fe2000ffde0ff */
[----:B------:R-:W-:Y:S02]  /*5420*/  IMAD R27, R27, UR8, RZ ;  /* 0x000000081b1b7c24 */ /* 0x000fe4000f8e02ff */
[----:B------:R-:W-:Y:S02]  /*5430*/  IMAD R214, R214, UR8, RZ ;  /* 0x00000008d6d67c24 */ /* 0x000fe4000f8e02ff */
[----:B------:R-:W-:-:S05]  /*5440*/  IMAD R27, R92, UR9, R27 ;  /* 0x000000095c1b7c24 */ /* 0x000fca000f8e021b */
[----:B------:R-:W-:Y:S01]  /*5450*/  IADD3.X R167, R25, UR11, R27, P6, !PT ;  /* 0x0000000b19a77c10 */ /* 0x000fe2000b7fe41b */
[----:B------:R-:W-:-:S04]  /*5460*/  IMAD.WIDE.U32 R24, R165, UR8, R6 ;  /* 0x00000008a5187c25 */ /* 0x000fc8000f8e0006 */
[----:B------:R-:W-:Y:S01]  /*5470*/  IMAD R165, R165, UR9, R164 ;  /* 0x00000009a5a57c24 */ /* 0x000fe2000f8e02a4 */
[----:B------:R-:W-:-:S04]  /*5480*/  IADD3 R164, P6, R24, UR10, RZ ;  /* 0x0000000a18a47c10 */ /* 0x000fc8000ffde0ff */
        /* <DEDUP_REMOVED lines=11> */
[----:B------:R-:W-:Y:S01]  /*5540*/  IADD3 R26, P6, R24, UR10, RZ ;  /* 0x0000000a181a7c10 */ /* 0x000fe2000ffde0ff */
[----:B------:R-:W-:-:S03]  /*5550*/  IMAD.WIDE.U32 R6, R215, UR8, R6 ;  /* 0x00000008d7067c25 */ /* 0x000fc6000f8e0006 */
[----:B------:R-:W-:Y:S01]  /*5560*/  IADD3.X R27, R25, UR11, R217, P6, !PT ;  /* 0x0000000b191b7c10 */ /* 0x000fe2000b7fe4d9 */
[----:B------:R-:W-:Y:S01]  /*5570*/  IMAD R215, R215, UR9, R214 ;  /* 0x00000009d7d77c24 */ /* 0x000fe2000f8e02d6 */
[----:B------:R-:W-:-:S04]  /*5580*/  IADD3 R24, P6, R6, UR10, RZ ;  /* 0x0000000a06187c10 */ /* 0x000fc8000ffde0ff */
[----:B------:R-:W-:Y:S02]  /*5590*/  IADD3.X R25, R7, UR11, R215, P6, !PT ;  /* 0x0000000b07197c10 */ /* 0x000fe4000b7fe4d7 */
[----:B------:R-:W-:-:S04]  /*55a0*/  ISETP.GE.AND P6, PT, R170, 0x1, PT ;  /* 0x00000001aa00780c */ /* 0x000fc80003fc6270 */
[----:B------:R-:W-:-:S13]  /*55b0*/  ISETP.LT.OR P0, PT, R169, 0x1, !P6 ;  /* 0x00000001a900780c */ /* 0x000fda0007701670 */
[----:B------:R-:W0:Y:S02]  /*55c0*/  @!P0 LDC.64 R6, c[0x0][0x5c0] ;  /* 0x00017000ff068b82 */ /* 0x000e240000000a00 */
[----:B0-----:R-:W-:Y:S02]  /*55d0*/  @!P0 IADD3 R214, P2, R28, R6, RZ ;  /* 0x000000061cd68210 */ /* 0x001fe40007f5e0ff */
[----:B------:R-:W-:-:S03]  /*55e0*/  PRMT R6, RZ, 0x7610, R6 ;  /* 0x00007610ff067816 */ /* 0x000fc60000000006 */
[----:B------:R-:W-:Y:S01]  /*55f0*/  @!P0 IMAD.X R215, R168, 0x1, R7, P2 ;  /* 0x00000001a8d78824 */ /* 0x000fe200010e0607 */
[----:B------:R-:W-:Y:S02]  /*5600*/  LOP3.LUT P2, RZ, R109, 0x8000, RZ, 0xc0, !PT ;  /* 0x000080006dff7812 */ /* 0x000fe4000784c0ff */
[----:B------:R-:W3:Y:S02]  /*5610*/  @!P0 LDG.E.U8 R6, desc[UR30][R166.64] ;  /* 0x0000001ea6068981 */ /* 0x000ee4000c1e1100 */
[----:B---3--:R-:W-:-:S04]  /*5620*/  LOP3.LUT R6, R6, 0xff, RZ, 0xc0, !PT ;  /* 0x000000ff06067812 */ /* 0x008fc800078ec0ff */
[----:B------:R-:W-:-:S05]  /*5630*/  F2FP.F16.E4M3.UNPACK_B R6, R6 ;  /* 0x00000006ff06723e */ /* 0x000fca00020006ff */
[----:B------:R-:W-:-:S05]  /*5640*/  HADD2.F32 R7, -RZ, R6.H0_H0 ;  /* 0x20000006ff077230 */ /* 0x000fca0000004100 */
[----:B------:R-:W-:-:S04]  /*5650*/  FMUL R6, R7, R10 ;  /* 0x0000000a07067220 */ /* 0x000fc80000400000 */
[----:B--2---:R-:W-:Y:S01]  /*5660*/  FFMA R6, R107, R9, R6 ;  /* 0x000000096b067223 */ /* 0x004fe20000000006 */
[----:B------:R-:W-:-:S04]  /*5670*/  PRMT R107, RZ, 0x7610, R107 ;  /* 0x00007610ff6b7816 */ /* 0x000fc8000000006b */
[----:B------:R-:W-:-:S05]  /*5680*/  F2FP.SATFINITE.E4M3.F32.PACK_AB_MERGE_C R217, RZ, R6, RZ ;  /* 0x00000006ffd9723e */ /* 0x000fca00048070ff */
[----:B------:R0:W-:Y:S01]  /*5690*/  @!P0 STG.E.U8 desc[UR30][R214.64], R217 ;  /* 0x000000d9d6008986 */ /* 0x0001e2000c10111e */
[----:B------:R-:W-:-:S13]  /*56a0*/  ISETP.LT.OR P0, PT, R169, 0x2, !P6 ;  /* 0x00000002a900780c */ /* 0x000fda0007701670 */
[----:B------:R-:W2:Y:S01]  /*56b0*/  @!P0 LDG.E.U8 R107, desc[UR30][R166.64+0x1] ;  /* 0x0000011ea66b8981 */ /* 0x000ea2000c1e1100 */
[----:B------:R-:W1:Y:S02]  /*56c0*/  @!P0 LDC.64 R6, c[0x0][0x5c0] ;  /* 0x00017000ff068b82 */ /* 0x000e640000000a00 */
[----:B-1----:R-:W-:-:S05]  /*56d0*/  @!P0 IADD3 R6, P3, R28, R6, RZ ;  /* 0x000000061c068210 */ /* 0x002fca0007f7e0ff */
[----:B------:R-:W-:Y:S01]  /*56e0*/  @!P0 IMAD.X R7, R168, 0x1, R7, P3 ;  /* 0x00000001a8078824 */ /* 0x000fe200018e0607 */
[----:B--2---:R-:W-:-:S04]  /*56f0*/  LOP3.LUT R107, R107, 0xff, RZ, 0xc0, !PT ;  /* 0x000000ff6b6b7812 */ /* 0x004fc800078ec0ff */
[----:B------:R-:W-:-:S05]  /*5700*/  F2FP.F16.E4M3.UNPACK_B R107, R107 ;  /* 0x0000006bff6b723e */ /* 0x000fca00020006ff */
[----:B------:R-:W-:-:S05]  /*5710*/  HADD2.F32 R107, -RZ, R107.H0_H0 ;  /* 0x2000006bff6b7230 */ /* 0x000fca0000004100 */
[----:B------:R-:W-:-:S04]  /*5720*/  FMUL R107, R107, R10 ;  /* 0x0000000a6b6b7220 */ /* 0x000fc80000400000 */
[----:B------:R-:W-:Y:S01]  /*5730*/  FFMA R107, R106, R9, R107 ;  /* 0x000000096a6b7223 */ /* 0x000fe2000000006b */
[----:B------:R-:W-:-:S04]  /*5740*/  PRMT R106, RZ, 0x7610, R106 ;  /* 0x00007610ff6a7816 */ /* 0x000fc8000000006a */
[----:B0-----:R-:W-:-:S05]  /*5750*/  F2FP.SATFINITE.E4M3.F32.PACK_AB_MERGE_C R215, RZ, R107, RZ ;  /* 0x0000006bffd7723e */ /* 0x001fca00048070ff */
[----:B------:R0:W-:Y:S04]  /*5760*/  @!P0 STG.E.U8 desc[UR30][R6.64+0x1], R215 ;  /* 0x000001d706008986 */ /* 0x0001e8000c10111e */
[----:B------:R-:W2:Y:S02]  /*5770*/  @!P1 LDG.E.U8 R106, desc[UR30][R164.64] ;  /* 0x0000001ea46a9981 */ /* 0x000ea4000c1e1100 */
[----:B--2---:R-:W-:-:S04]  /*5780*/  LOP3.LUT R106, R106, 0xff, RZ, 0xc0, !PT ;  /* 0x000000ff6a6a7812 */ /* 0x004fc800078ec0ff */
[----:B------:R-:W-:-:S05]  /*5790*/  F2FP.F16.E4M3.UNPACK_B R106, R106 ;  /* 0x0000006aff6a723e */ /* 0x000fca00020006ff */
[----:B------:R-:W-:-:S05]  /*57a0*/  HADD2.F32 R107, -RZ, R106.H0_H0 ;  /* 0x2000006aff6b7230 */ /* 0x000fca0000004100 */
[----:B------:R-:W-:-:S04]  /*57b0*/  FMUL R106, R107, R10 ;  /* 0x0000000a6b6a7220 */ /* 0x000fc80000400000 */
[----:B------:R-:W-:Y:S01]  /*57c0*/  FFMA R106, R101, R9, R106 ;  /* 0x00000009656a7223 */ /* 0x000fe2000000006a */
[----:B------:R-:W-:-:S04]  /*57d0*/  PRMT R101, RZ, 0x7610, R101 ;  /* 0x00007610ff657816 */ /* 0x000fc80000000065 */
[----:B------:R-:W-:-:S05]  /*57e0*/  F2FP.SATFINITE.E4M3.F32.PACK_AB_MERGE_C R107, RZ, R106, RZ ;  /* 0x0000006aff6b723e */ /* 0x000fca00048070ff */
[----:B------:R1:W-:Y:S04]  /*57f0*/  @!P1 STG.E.U8 desc[UR30][R74.64], R107 ;  /* 0x0000006b4a009986 */ /* 0x0003e8000c10111e */
[----:B------:R-:W2:Y:S01]  /*5800*/  @!P2 LDG.E.U8 R101, desc[UR30][R164.64+0x1] ;  /* 0x0000011ea465a981 */ /* 0x000ea2000c1e1100 */
[----:B------:R-:W-:-:S13]  /*5810*/  ISETP.LT.OR P0, PT, R169, 0x9, !P6 ;  /* 0x00000009a900780c */ /* 0x000fda0007701670 */
[----:B0-----:R-:W1:Y:S02]  /*5820*/  @!P0 LDC.64 R6, c[0x0][0x5c0] ;  /* 0x00017000ff068b82 */ /* 0x001e640000000a00 */
[----:B-1----:R-:W-:Y:S02]  /*5830*/  @!P0 IADD3 R74, P1, R28, R6, RZ ;  /* 0x000000061c4a8210 */ /* 0x002fe40007f3e0ff */
[----:B------:R-:W-:Y:S02]  /*5840*/  PRMT R6, RZ, 0x7610, R6 ;  /* 0x00007610ff067816 */ /* 0x000fe40000000006 */
[----:B--2---:R-:W-:-:S04]  /*5850*/  LOP3.LUT R101, R101, 0xff, RZ, 0xc0, !PT ;  /* 0x000000ff65657812 */ /* 0x004fc800078ec0ff */
[----:B------:R-:W-:-:S05]  /*5860*/  F2FP.F16.E4M3.UNPACK_B R101, R101 ;  /* 0x00000065ff65723e */ /* 0x000fca00020006ff */
[----:B------:R-:W-:-:S05]  /*5870*/  HADD2.F32 R101, -RZ, R101.H0_H0 ;  /* 0x20000065ff657230 */ /* 0x000fca0000004100 */
[----:B------:R-:W-:-:S04]  /*5880*/  FMUL R101, R101, R10 ;  /* 0x0000000a65657220 */ /* 0x000fc80000400000 */
[----:B------:R-:W-:-:S05]  /*5890*/  FFMA R101, R108, R9, R101 ;  /* 0x000000096c657223 */ /* 0x000fca0000000065 */
[----:B------:R-:W-:-:S05]  /*58a0*/  F2FP.SATFINITE.E4M3.F32.PACK_AB_MERGE_C R101, RZ, R101, RZ ;  /* 0x00000065ff65723e */ /* 0x000fca00048070ff */
[----:B------:R0:W-:Y:S04]  /*58b0*/  @!P2 STG.E.U8 desc[UR30][R32.64+0x1], R101 ;  /* 0x000001652000a986 */ /* 0x0001e8000c10111e */
[----:B------:R-:W2:Y:S01]  /*58c0*/  @!P0 LDG.E.U8 R6, desc[UR30][R166.64+0x8] ;  /* 0x0000081ea6068981 */ /* 0x000ea2000c1e1100 */
[----:B------:R-:W-:Y:S01]  /*58d0*/  @!P0 IMAD.X R75, R168, 0x1, R7, P1 ;  /* 0x00000001a84b8824 */ /* 0x000fe200008e0607 */
[----:B------:R-:W-:Y:S02]  /*58e0*/  ISETP.LT.OR P1, PT, R169, 0xa, !P6 ;  /* 0x0000000aa900780c */ /* 0x000fe40007721670 */
[----:B0-----:R-:W-:Y:S02]  /*58f0*/  PRMT R32, RZ, 0x7610, R32 ;  /* 0x00007610ff207816 */ /* 0x001fe40000000020 */
[----:B--2---:R-:W-:-:S04]  /*5900*/  LOP3.LUT R6, R6, 0xff, RZ, 0xc0, !PT ;  /* 0x000000ff06067812 */ /* 0x004fc800078ec0ff */
[----:B------:R-:W-:-:S05]  /*5910*/  F2FP.F16.E4M3.UNPACK_B R6, R6 ;  /* 0x00000006ff06723e */ /* 0x000fca00020006ff */
[----:B------:R-:W-:-:S05]  /*5920*/  HADD2.F32 R7, -RZ, R6.H0_H0 ;  /* 0x20000006ff077230 */ /* 0x000fca0000004100 */
[----:B------:R-:W-:-:S04]  /*5930*/  FMUL R6, R7, R10 ;  /* 0x0000000a07067220 */ /* 0x000fc80000400000 */
[----:B------:R-:W-:-:S05]  /*5940*/  FFMA R6, R127, R9, R6 ;  /* 0x000000097f067223 */ /* 0x000fca0000000006 */
[----:B------:R-:W-:Y:S02]  /*5950*/  F2FP.SATFINITE.E4M3.F32.PACK_AB_MERGE_C R101, RZ, R6, RZ ;  /* 0x00000006ff65723e */ /* 0x000fe400048070ff */
[----:B------:R-:W0:Y:S03]  /*5960*/  @!P1 LDC.64 R6, c[0x0][0x5c0] ;  /* 0x00017000ff069b82 */ /* 0x000e260000000a00 */
[----:B------:R1:W-:Y:S04]  /*5970*/  @!P0 STG.E.U8 desc[UR30][R74.64+0x8], R101 ;  /* 0x000008654a008986 */ /* 0x0003e8000c10111e */
[----:B------:R-:W2:Y:S01]  /*5980*/  @!P1 LDG.E.U8 R32, desc[UR30][R166.64+0x9] ;  /* 0x0000091ea6209981 */ /* 0x000ea2000c1e1100 */
[----:B------:R-:W-:-:S02]  /*5990*/  LOP3.LUT P4, RZ, R8, 0x8000, RZ, 0xc0, !PT ;  /* 0x0000800008ff7812 */ /* 0x000fc4000788c0ff */
[----:B0-----:R-:W-:-:S05]  /*59a0*/  @!P1 IADD3 R6, P0, R28, R6, RZ ;  /* 0x000000061c069210 */ /* 0x001fca0007f1e0ff */
[----:B------:R-:W-:Y:S01]  /*59b0*/  @!P1 IMAD.X R7, R168, 0x1, R7, P0 ;  /* 0x00000001a8079824 */ /* 0x000fe200000e0607 */
[----:B--2---:R-:W-:-:S04]  /*59c0*/  LOP3.LUT R32, R32, 0xff, RZ, 0xc0, !PT ;  /* 0x000000ff20207812 */ /* 0x004fc800078ec0ff */
[----:B------:R-:W-:-:S05]  /*59d0*/  F2FP.F16.E4M3.UNPACK_B R32, R32 ;  /* 0x00000020ff20723e */ /* 0x000fca00020006ff */
[----:B------:R-:W-:-:S05]  /*59e0*/  HADD2.F32 R33, -RZ, R32.H0_H0 ;  /* 0x20000020ff217230 */ /* 0x000fca0000004100 */
[----:B------:R-:W-:-:S04]  /*59f0*/  FMUL R33, R33, R10 ;  /* 0x0000000a21217220 */ /* 0x000fc80000400000 */
[----:B------:R-:W-:Y:S01]  /*5a00*/  FFMA R33, R122, R9, R33 ;  /* 0x000000097a217223 */ /* 0x000fe20000000021 */
[----:B------:R-:W-:-:S04]  /*5a10*/  PRMT R32, RZ, 0x7610, R32 ;  /* 0x00007610ff207816 */ /* 0x000fc80000000020 */
[----:B-1----:R-:W-:-:S05]  /*5a20*/  F2FP.SATFINITE.E4M3.F32.PACK_AB_MERGE_C R75, RZ, R33, RZ ;  /* 0x00000021ff4b723e */ /* 0x002fca00048070ff */
[----:B------:R0:W-:Y:S04]  /*5a30*/  @!P1 STG.E.U8 desc[UR30][R6.64+0x9], R75 ;  /* 0x0000094b06009986 */ /* 0x0001e8000c10111e */
[----:B------:R-:W2:Y:S01]  /*5a40*/  @!P4 LDG.E.U8 R32, desc[UR30][R164.64+0x8] ;  /* 0x0000081ea420c981 */ /* 0x000ea2000c1e1100 */
[----:B------:R-:W-:Y:S02]  /*5a50*/  LOP3.LUT P3, RZ, R8, 0x4000, RZ, 0xc0, !PT ;  /* 0x0000400008ff7812 */ /* 0x000fe4000786c0ff */
[----:B--2---:R-:W-:-:S04]  /*5a60*/  LOP3.LUT R32, R32, 0xff, RZ, 0xc0, !PT ;  /* 0x000000ff20207812 */ /* 0x004fc800078ec0ff */
[----:B------:R-:W-:-:S05]  /*5a70*/  F2FP.F16.E4M3.UNPACK_B R32, R32 ;  /* 0x00000020ff20723e */ /* 0x000fca00020006ff */
[----:B------:R-:W-:-:S05]  /*5a80*/  HADD2.F32 R33, -RZ, R32.H0_H0 ;  /* 0x20000020ff217230 */ /* 0x000fca0000004100 */
[----:B------:R-:W-:-:S04]  /*5a90*/  FMUL R32, R33, R10 ;  /* 0x0000000a21207220 */ /* 0x000fc80000400000 */
[----:B------:R-:W-:-:S05]  /*5aa0*/  FFMA R32, R119, R9, R32 ;  /* 0x0000000977207223 */ /* 0x000fca0000000020 */
[----:B------:R-:W-:Y:S02]  /*5ab0*/  F2FP.SATFINITE.E4M3.F32.PACK_AB_MERGE_C R33, RZ, R32, RZ ;  /* 0x00000020ff21723e */ /* 0x000fe400048070ff */
[----:B------:R-:W-:-:S03]  /*5ac0*/  PRMT R32, RZ, 0x7610, R32 ;  /* 0x00007610ff207816 */ /* 0x000fc60000000020 */
[----:B------:R1:W-:Y:S04]  /*5ad0*/  @!P4 STG.E.U8 desc[UR30][R42.64+0x8], R33 ;  /* 0x000008212a00c986 */ /* 0x0003e8000c10111e */
[----:B------:R-:W2:Y:S01]  /*5ae0*/  @!P3 LDG.E.U8 R32, desc[UR30][R164.64+0x9] ;  /* 0x0000091ea420b981 */ /* 0x000ea2000c1e1100 */
[----:B------:R-:W-:Y:S02]  /*5af0*/  LOP3.LUT P0, RZ, R8, 0x2000, RZ, 0xc0, !PT ;  /* 0x0000200008ff7812 */ /* 0x000fe4000780c0ff */
[----:B0-----:R-:W-:Y:S02]  /*5b00*/  PRMT R6, RZ, 0x7610, R6 ;  /* 0x00007610ff067816 */ /* 0x001fe40000000006 */
        /* <DEDUP_REMOVED lines=14> */
[----:B-1----:R-:W-:Y:S02]  /*5bf0*/  F2FP.SATFINITE.E4M3.F32.PACK_AB_MERGE_C R33, RZ, R6, RZ ;  /* 0x00000006ff21723e */ /* 0x002fe400048070ff */
[----:B------:R-:W-:-:S03]  /*5c00*/  PRMT R6, RZ, 0x7610, R6 ;  /* 0x00007610ff067816 */ /* 0x000fc60000000006 */
        /* <DEDUP_REMOVED lines=8> */
[----:B0-----:R-:W-:Y:S02]  /*5c90*/  F2FP.SATFINITE.E4M3.F32.PACK_AB_MERGE_C R41, RZ, R7, RZ ;  /* 0x00000007ff29723e */ /* 0x001fe400048070ff */
[----:B------:R-:W0:Y:S03]  /*5ca0*/  @!P2 LDC.64 R6, c[0x0][0x5c0] ;  /* 0x00017000ff06ab82 */ /* 0x000e260000000a00 */
[----:B------:R2:W-:Y:S01]  /*5cb0*/  @!P1 STG.E.U8 desc[UR30][R30.64+0x1], R41 ;  /* 0x000001291e009986 */ /* 0x0005e2000c10111e */
[----:B0-----:R-:W-:Y:S02]  /*5cc0*/  @!P2 IADD3 R32, P1, R213, R6, RZ ;  /* 0x00000006d520a210 */ /* 0x001fe40007f3e0ff */
[----:B------:R-:W-:-:S06]  /*5cd0*/  PRMT R6, RZ, 0x7610, R6 ;  /* 0x00007610ff067816 */ /* 0x000fcc0000000006 */
[----:B------:R-:W3:Y:S01]  /*5ce0*/  @!P2 LDG.E.U8 R6, desc[UR30][R92.64] ;  /* 0x0000001e5c06a981 */ /* 0x000ee2000c1e1100 */
[----:B-1----:R-:W-:Y:S01]  /*5cf0*/  @!P2 IMAD.X R33, R212, 0x1, R7, P1 ;  /* 0x00000001d421a824 */ /* 0x002fe200008e0607 */
[----:B------:R-:W-:Y:S02]  /*5d00*/  LOP3.LUT P3, RZ, R109, 0x20, RZ, 0xc0, !PT ;  /* 0x000000206dff7812 */ /* 0x000fe4000786c0ff */
[----:B--2---:R-:W-:Y:S02]  /*5d10*/  PRMT R30, RZ, 0x7610, R30 ;  /* 0x00007610ff1e7816 */ /* 0x004fe4000000001e */
[----:B---3--:R-:W-:-:S04]  /*5d20*/  LOP3.LUT R6, R6, 0xff, RZ, 0xc0, !PT ;  /* 0x000000ff06067812 */ /* 0x008fc800078ec0ff */
        /* <DEDUP_REMOVED lines=31> */
[----:B--2---:R-:W-:-:S04]  /*5f20*/  LOP3.LUT R30, R30, 0xff, RZ, 0xc0, !PT ;  /* 0x000000ff1e1e7812 */ /* 0x004fc800078ec0ff */
[----:B------:R-:W-:-:S05]  /*5f30*/  F2FP.F16.E4M3.UNPACK_B R30, R30 ;  /* 0x0000001eff1e723e */ /* 0x000fca00020006ff */
[----:B0-----:R-:W-:-:S05]  /*5f40*/  HADD2.F32 R7, -RZ, R30.H0_H0 ;  /* 0x2000001eff077230 */ /* 0x001fca0000004100 */
[----:B------:R-:W-:-:S04]  /*5f50*/  FMUL R7, R7, R10 ;  /* 0x0000000a07077220 */ /* 0x000fc80000400000 */
[----:B------:R-:W-:-:S05]  /*5f60*/  FFMA R7, R146, R9, R7 ;  /* 0x0000000992077223 */ /* 0x000fca0000000007 */
[----:B------:R-:W-:Y:S02]  /*5f70*/  F2FP.SATFINITE.E4M3.F32.PACK_AB_MERGE_C R33, RZ, R7, RZ ;  /* 0x00000007ff21723e */ /* 0x000fe400048070ff */
[----:B------:R-:W0:Y:S03]  /*5f80*/  @!P2 LDC.64 R6, c[0x0][0x5c0] ;  /* 0x00017000ff06ab82 */ /* 0x000e260000000a00 */
[----:B------:R-:W-:Y:S01]  /*5f90*/  @!P1 STG.E.U8 desc[UR30][R58.64+0x9], R33 ;  /* 0x000009213a009986 */ /* 0x000fe2000c10111e */
[----:B0-----:R-:W-:Y:S02]  /*5fa0*/  @!P2 IADD3 R30, P1, R209, R6, RZ ;  /* 0x00000006d11ea210 */ /* 0x001fe40007f3e0ff */
[----:B------:R-:W-:-:S06]  /*5fb0*/  PRMT R6, RZ, 0x7610, R6 ;  /* 0x00007610ff067816 */ /* 0x000fcc0000000006 */
[----:B------:R-:W2:Y:S01]  /*5fc0*/  @!P2 LDG.E.U8 R6, desc[UR30][R92.64+0x8] ;  /* 0x0000081e5c06a981 */ /* 0x000ea2000c1e1100 */
[----:B-1----:R-:W-:Y:S01]  /*5fd0*/  @!P2 IMAD.X R31, R208, 0x1, R7, P1 ;  /* 0x00000001d01fa824 */ /* 0x002fe200008e0607 */
[----:B------:R-:W-:Y:S02]  /*5fe0*/  LOP3.LUT P3, RZ, R109, 0x8, RZ, 0xc0, !PT ;  /* 0x000000086dff7812 */ /* 0x000fe4000786c0ff */
[----:B------:R-:W-:Y:S02]  /*5ff0*/  PRMT R32, RZ, 0x7610, R32 ;  /* 0x00007610ff207816 */ /* 0x000fe40000000020 */
        /* <DEDUP_REMOVED lines=10> */
[----:B-1----:R-:W-:Y:S02]  /*60a0*/  PRMT R30, RZ, 0x7610, R30 ;  /* 0x00007610ff1e7816 */ /* 0x002fe4000000001e */
[----:B0-----:R-:W-:-:S05]  /*60b0*/  @!P3 IADD3 R6, P4, R207, R6, RZ ;  /* 0x00000006cf06b210 */ /* 0x001fca0007f9e0ff */
[----:B------:R-:W-:Y:S01]  /*60c0*/  @!P3 IMAD.X R7, R206, 0x1, R7, P4 ;  /* 0x00000001ce07b824 */ /* 0x000fe200020e0607 */
        /* <DEDUP_REMOVED lines=72> */
[----:B------:R2:W-:Y:S01]  /*6550*/  @!P0 STG.E.U8 desc[UR30][R36.64+0x9], R33 ;  /* 0x0000092124008986 */ /* 0x0005e2000c10111e */
[----:B0-----:R-:W-:Y:S02]  /*6560*/  @!P1 IADD3 R30, P0, R199, R6, RZ ;  /* 0x00000006c71e9210 */ /* 0x001fe40007f1e0ff */
[----:B------:R-:W-:-:S06]  /*6570*/  PRMT R6, RZ, 0x7610, R6 ;  /* 0x00007610ff067816 */ /* 0x000fcc0000000006 */
[----:B------:R-:W3:Y:S01]  /*6580*/  @!P1 LDG.E.U8 R6, desc[UR30][R24.64+0x8] ;  /* 0x0000081e18069981 */ /* 0x000ee2000c1e1100 */
[----:B-1----:R-:W-:Y:S01]  /*6590*/  @!P1 IMAD.X R31, R200, 0x1, R7, P0 ;  /* 0x00000001c81f9824 */ /* 0x002fe200000e0607 */
[----:B------:R-:W-:Y:S02]  /*65a0*/  ISETP.NE.AND P2, PT, R203, RZ, PT ;  /* 0x000000ffcb00720c */ /* 0x000fe40003f45270 */
[----:B---3--:R-:W-:-:S04]  /*65b0*/  LOP3.LUT R6, R6, 0xff, RZ, 0xc0, !PT ;  /* 0x000000ff06067812 */ /* 0x008fc800078ec0ff */
[----:B------:R-:W-:-:S05]  /*65c0*/  F2FP.F16.E4M3.UNPACK_B R6, R6 ;  /* 0x00000006ff06723e */ /* 0x000fca00020006ff */
[----:B------:R-:W-:-:S05]  /*65d0*/  HADD2.F32 R7, -RZ, R6.H0_H0 ;  /* 0x20000006ff077230 */ /* 0x000fca0000004100 */
        /* <DEDUP_REMOVED lines=8> */
[----:B--2---:R-:W-:Y:S01]  /*6660*/  @!P2 IMAD.X R33, R198, 0x1, R7, P0 ;  /* 0x00000001c621a824 */ /* 0x004fe200000e0607 */
[----:B---3--:R-:W-:-:S04]  /*6670*/  LOP3.LUT R6, R6, 0xff, RZ, 0xc0, !PT ;  /* 0x000000ff06067812 */ /* 0x008fc800078ec0ff */
[----:B------:R-:W-:-:S05]  /*6680*/  F2FP.F16.E4M3.UNPACK_B R6, R6 ;  /* 0x00000006ff06723e */ /* 0x000fca00020006ff */
[----:B------:R-:W-:-:S05]  /*6690*/  HADD2.F32 R7, -RZ, R6.H0_H0 ;  /* 0x20000006ff077230 */ /* 0x000fca0000004100 */
[----:B------:R-:W-:-:S04]  /*66a0*/  FMUL R7, R7, R10 ;  /* 0x0000000a07077220 */ /* 0x000fc80000400000 */
[----:B------:R-:W-:-:S05]  /*66b0*/  FFMA R7, R158, R9, R7 ;  /* 0x000000099e077223 */ /* 0x000fca0000000007 */
[----:B-1----:R-:W-:-:S05]  /*66c0*/  F2FP.SATFINITE.E4M3.F32.PACK_AB_MERGE_C R35, RZ, R7, RZ ;  /* 0x00000007ff23723e */ /* 0x002fca00048070ff */
[----:B------:R0:W-:Y:S01]  /*66d0*/  @!P2 STG.E.U8 desc[UR30][R32.64+0x9], R35 ;  /* 0x000009232000a986 */ /* 0x0001e2000c10111e */
[----:B------:R-:W-:-:S13]  /*66e0*/  ISETP.LT.OR P2, PT, R169, 0x11, !P6 ;  /* 0x00000011a900780c */ /* 0x000fda0007741670 */
[----:B------:R-:W1:Y:S02]  /*66f0*/  @!P2 LDC.64 R6, c[0x0][0x5c0] ;  /* 0x00017000ff06ab82 */ /* 0x000e640000000a00 */
[----:B-1----:R-:W-:Y:S02]  /*6700*/  @!P2 IADD3 R30, P1, R28, R6, RZ ;  /* 0x000000061c1ea210 */ /* 0x002fe40007f3e0ff */
[----:B------:R-:W-:-:S06]  /*6710*/  PRMT R6, RZ, 0x7610, R6 ;  /* 0x00007610ff067816 */ /* 0x000fcc0000000006 */
[----:B------:R-:W2:Y:S01]  /*6720*/  @!P2 LDG.E.U8 R6, desc[UR30][R166.64+0x10] ;  /* 0x0000101ea606a981 */ /* 0x000ea2000c1e1100 */
[----:B------:R-:W-:Y:S01]  /*6730*/  @!P2 IMAD.X R31, R168, 0x1, R7, P1 ;  /* 0x00000001a81fa824 */ /* 0x000fe200008e0607 */
[----:B0-----:R-:W-:Y:S02]  /*6740*/  PRMT R32, RZ, 0x7610, R32 ;  /* 0x00007610ff207816 */ /* 0x001fe40000000020 */
[----:B--2---:R-:W-:-:S04]  /*6750*/  LOP3.LUT R6, R6, 0xff, RZ, 0xc0, !PT ;  /* 0x000000ff06067812 */ /* 0x004fc800078ec0ff */
[----:B------:R-:W-:-:S05]  /*6760*/  F2FP.F16.E4M3.UNPACK_B R6, R6 ;  /* 0x00000006ff06723e */ /* 0x000fca00020006ff */
[----:B------:R-:W-:-:S05]  /*6770*/  HADD2.F32 R7, -RZ, R6.H0_H0 ;  /* 0x20000006ff077230 */ /* 0x000fca0000004100 */
[----:B------:R-:W-:-:S04]  /*6780*/  FMUL R6, R7, R10 ;  /* 0x0000000a07067220 */ /* 0x000fc80000400000 */
[----:B------:R-:W-:-:S05]  /*6790*/  FFMA R6, R153, R9, R6 ;  /* 0x0000000999067223 */ /* 0x000fca0000000006 */
[----:B------:R-:W-:-:S05]  /*67a0*/  F2FP.SATFINITE.E4M3.F32.PACK_AB_MERGE_C R35, RZ, R6, RZ ;  /* 0x00000006ff23723e */ /* 0x000fca00048070ff */
[----:B------:R0:W-:Y:S01]  /*67b0*/  @!P2 STG.E.U8 desc[UR30][R30.64+0x10], R35 ;  /* 0x000010231e00a986 */ /* 0x0001e2000c10111e */
[----:B------:R-:W-:-:S13]  /*67c0*/  ISETP.LT.OR P2, PT, R169, 0x12, !P6 ;  /* 0x00000012a900780c */ /* 0x000fda0007741670 */
[----:B------:R-:W2:Y:S01]  /*67d0*/  @!P2 LDG.E.U8 R32, desc[UR30][R166.64+0x11] ;  /* 0x0000111ea620a981 */ /* 0x000ea2000c1e1100 */
[----:B------:R-:W1:Y:S01]  /*67e0*/  @!P2 LDC.64 R6, c[0x0][0x5c0] ;  /* 0x00017000ff06ab82 */ /* 0x000e620000000a00 */
[----:B------:R-:W-:Y:S02]  /*67f0*/  LOP3.LUT P0, RZ, R8, 0x200, RZ, 0xc0, !PT ;  /* 0x0000020008ff7812 */ /* 0x000fe4000780c0ff */
[----:B0-----:R-:W-:Y:S02]  /*6800*/  PRMT R30, RZ, 0x7610, R30 ;  /* 0x00007610ff1e7816 */ /* 0x001fe4000000001e */
[----:B-1----:R-:W-:-:S05]  /*6810*/  @!P2 IADD3 R6, P3, R28, R6, RZ ;  /* 0x000000061c06a210 */ /* 0x002fca0007f7e0ff */
        /* <DEDUP_REMOVED lines=19> */
[----:B------:R-:W-:Y:S02]  /*6950*/  ISETP.LT.OR P2, PT, R169, 0x19, !P6 ;  /* 0x00000019a900780c */ /* 0x000fe40007741670 */
[----:B--2---:R-:W-:-:S04]  /*6960*/  LOP3.LUT R30, R30, 0xff, RZ, 0xc0, !PT ;  /* 0x000000ff1e1e7812 */ /* 0x004fc800078ec0ff */
[----:B------:R-:W-:-:S05]  /*6970*/  F2FP.F16.E4M3.UNPACK_B R30, R30 ;  /* 0x0000001eff1e723e */ /* 0x000fca00020006ff */
[----:B0-----:R-:W-:-:S05]  /*6980*/  HADD2.F32 R7, -RZ, R30.H0_H0 ;  /* 0x2000001eff077230 */ /* 0x001fca0000004100 */
[----:B------:R-:W-:-:S04]  /*6990*/  FMUL R7, R7, R10 ;  /* 0x0000000a07077220 */ /* 0x000fc80000400000 */
[----:B------:R-:W-:Y:S01]  /*69a0*/  FFMA R7, R154, R9, R7 ;  /* 0x000000099a077223 */ /* 0x000fe20000000007 */
[----:B------:R-:W-:-:S04]  /*69b0*/  PRMT R30, RZ, 0x7610, R30 ;  /* 0x00007610ff1e7816 */ /* 0x000fc8000000001e */
[----:B------:R-:W-:Y:S02]  /*69c0*/  F2FP.SATFINITE.E4M3.F32.PACK_AB_MERGE_C R33, RZ, R7, RZ ;  /* 0x00000007ff21723e */ /* 0x000fe400048070ff */
[----:B------:R-:W0:Y:S03]  /*69d0*/  @!P2 LDC.64 R6, c[0x0][0x5c0] ;  /* 0x00017000ff06ab82 */ /* 0x000e260000000a00 */
[----:B------:R-:W-:Y:S04]  /*69e0*/  @!P1 STG.E.U8 desc[UR30][R68.64+0x11], R33 ;  /* 0x0000112144009986 */ /* 0x000fe8000c10111e */
[----:B------:R-:W2:Y:S01]  /*69f0*/  @!P2 LDG.E.U8 R30, desc[UR30][R166.64+0x18] ;  /* 0x0000181ea61ea981 */ /* 0x000ea2000c1e1100 */
[----:B0-----:R-:W-:-:S05]  /*6a00*/  @!P2 IADD3 R6, P0, R28, R6, RZ ;  /* 0x000000061c06a210 */ /* 0x001fca0007f1e0ff */
[----:B------:R-:W-:Y:S01]  /*6a10*/  @!P2 IMAD.X R7, R168, 0x1, R7, P0 ;  /* 0x00000001a807a824 */ /* 0x000fe200000e0607 */
[----:B------:R-:W-:Y:S02]  /*6a20*/  PRMT R32, RZ, 0x7610, R32 ;  /* 0x00007610ff207816 */ /* 0x000fe40000000020 */
[----:B--2---:R-:W-:-:S04]  /*6a30*/  LOP3.LUT R30, R30, 0xff, RZ, 0xc0, !PT ;  /* 0x000000ff1e1e7812 */ /* 0x004fc800078ec0ff */
[----:B------:R-:W-:-:S05]  /*6a40*/  F2FP.F16.E4M3.UNPACK_B R30, R30 ;  /* 0x0000001eff1e723e */ /* 0x000fca00020006ff */
[----:B-1----:R-:W-:-:S05]  /*6a50*/  HADD2.F32 R31, -RZ, R30.H0_H0 ;  /* 0x2000001eff1f7230 */ /* 0x002fca0000004100 */
        /* <DEDUP_REMOVED lines=47> */
[----:B------:R-:W-:Y:S04]  /*6d50*/  @!P1 STG.E.U8 desc[UR30][R62.64+0x10], R33 ;  /* 0x000010213e009986 */ /* 0x000fe8000c10111e */
[----:B------:R-:W2:Y:S01]  /*6d60*/  @!P2 LDG.E.U8 R6, desc[UR30][R94.64+0x11] ;  /* 0x0000111e5e06a981 */ /* 0x000ea2000c1e1100 */
[----:B------:R-:W-:Y:S02]  /*6d70*/  LOP3.LUT P3, RZ, R109, 0x1000, RZ, 0xc0, !PT ;  /* 0x000010006dff7812 */ /* 0x000fe4000786c0ff */
[----:B------:R-:W-:Y:S02]  /*6d80*/  PRMT R30, RZ, 0x7610, R30 ;  /* 0x00007610ff1e7816 */ /* 0x000fe4000000001e */
[----:B--2---:R-:W-:-:S04]  /*6d90*/  LOP3.LUT R6, R6, 0xff, RZ, 0xc0, !PT ;  /* 0x000000ff06067812 */ /* 0x004fc800078ec0ff */
[----:B------:R-:W-:-:S05]  /*6da0*/  F2FP.F16.E4M3.UNPACK_B R6, R6 ;  /* 0x00000006ff06723e */ /* 0x000fca00020006ff */
[----:B------:R-:W-:-:S05]  /*6db0*/  HADD2.F32 R7, -RZ, R6.H0_H0 ;  /* 0x20000006ff077230 */ /* 0x000fca0000004100 */
[----:B------:R-:W-:-:S04]  /*6dc0*/  FMUL R7, R7, R10 ;  /* 0x0000000a07077220 */ /* 0x000fc80000400000 */
[----:B------:R-:W-:-:S05]  /*6dd0*/  FFMA R7, R148, R9, R7 ;  /* 0x0000000994077223 */ /* 0x000fca0000000007 */
[----:B-1----:R-:W-:Y:S02]  /*6de0*/  F2FP.SATFINITE.E4M3.F32.PACK_AB_MERGE_C R35, RZ, R7, RZ ;  /* 0x00000007ff23723e */ /* 0x002fe400048070ff */
[----:B------:R-:W1:Y:S03]  /*6df0*/  @!P3 LDC.64 R6, c[0x0][0x5c0] ;  /* 0x00017000ff06bb82 */ /* 0x000e660000000a00 */
[----:B------:R2:W-:Y:S04]  /*6e00*/  @!P2 STG.E.U8 desc[UR30][R60.64+0x11], R35 ;  /* 0x000011233c00a986 */ /* 0x0005e8000c10111e */
[----:B------:R-:W3:Y:S01]  /*6e10*/  @!P3 LDG.E.U8 R30, desc[UR30][R92.64+0x10] ;  /* 0x0000101e5c1eb981 */ /* 0x000ee2000c1e1100 */
[----:B------:R-:W-:-:S02]  /*6e20*/  LOP3.LUT P0, RZ, R109, 0x800, RZ, 0xc0, !PT ;  /* 0x000008006dff7812 */ /* 0x000fc4000780c0ff */
[----:B------:R-:W-:Y:S02]  /*6e30*/  PRMT R32, RZ, 0x7610, R32 ;  /* 0x00007610ff207816 */ /* 0x000fe40000000020 */
[----:B-1----:R-:W-:-:S05]  /*6e40*/  @!P3 IADD3 R6, P2, R173, R6, RZ ;  /* 0x00000006ad06b210 */ /* 0x002fca0007f5e0ff */
[----:B------:R-:W-:Y:S01]  /*6e50*/  @!P3 IMAD.X R7, R174, 0x1, R7, P2 ;  /* 0x00000001ae07b824 */ /* 0x000fe200010e0607 */
[----:B---3--:R-:W-:-:S04]  /*6e60*/  LOP3.LUT R30, R30, 0xff, RZ, 0xc0, !PT ;  /* 0x000000ff1e1e7812 */ /* 0x008fc800078ec0ff */
[----:B------:R-:W-:-:S05]  /*6e70*/  F2FP.F16.E4M3.UNPACK_B R30, R30 ;  /* 0x0000001eff1e723e */ /* 0x000fca00020006ff */
[----:B0-----:R-:W-:-:S05]  /*6e80*/  HADD2.F32 R31, -RZ, R30.H0_H0 ;  /* 0x2000001eff1f7230 */ /* 0x001fca0000004100 */
[----:B------:R-:W-:-:S04]  /*6e90*/  FMUL R30, R31, R10 ;  /* 0x0000000a1f1e7220 */ /* 0x000fc80000400000 */
[----:B------:R-:W-:-:S05]  /*6ea0*/  FFMA R30, R143, R9, R30 ;  /* 0x000000098f1e7223 */ /* 0x000fca000000001e */
[----:B--2---:R-:W-:Y:S02]  /*6eb0*/  F2FP.SATFINITE.E4M3.F32.PACK_AB_MERGE_C R35, RZ, R30, RZ ;  /* 0x0000001eff23723e */ /* 0x004fe400048070ff */
        /* <DEDUP_REMOVED lines=34> */
[----:B------:R-:W-:Y:S04]  /*70e0*/  @!P2 STG.E.U8 desc[UR30][R52.64+0x19], R33 ;  /* 0x000019213400a986 */ /* 0x000fe8000c10111e */
[----:B------:R-:W2:Y:S01]  /*70f0*/  @!P3 LDG.E.U8 R30, desc[UR30][R92.64+0x18] ;  /* 0x0000181e5c1eb981 */ /* 0x000ea2000c1e1100 */
[----:B------:R-:W-:-:S02]  /*7100*/  LOP3.LUT P0, RZ, R109, 0x200, RZ, 0xc0, !PT ;  /* 0x000002006dff7812 */ /* 0x000fc4000780c0ff */
[----:B------:R-:W-:Y:S02]  /*7110*/  PRMT R32, RZ, 0x7610, R32 ;  /* 0x00007610ff207816 */ /* 0x000fe40000000020 */
[----:B0-----:R-:W-:-:S05]  /*7120*/  @!P3 IADD3 R6, P2, R177, R6, RZ ;  /* 0x00000006b106b210 */ /* 0x001fca0007f5e0ff */
[----:B------:R-:W-:Y:S01]  /*7130*/  @!P3 IMAD.X R7, R178, 0x1, R7, P2 ;  /* 0x00000001b207b824 */ /* 0x000fe200010e0607 */
[----:B--2---:R-:W-:-:S04]  /*7140*/  LOP3.LUT R30, R30, 0xff, RZ, 0xc0, !PT ;  /* 0x000000ff1e1e7812 */ /* 0x004fc800078ec0ff */
[----:B------:R-:W-:-:S05]  /*7150*/  F2FP.F16.E4M3.UNPACK_B R30, R30 ;  /* 0x0000001eff1e723e */ /* 0x000fca00020006ff */
[----:B------:R-:W-:-:S05]  /*7160*/  HADD2.F32 R31, -RZ, R30.H0_H0 ;  /* 0x2000001eff1f7230 */ /* 0x000fca0000004100 */
[----:B------:R-:W-:-:S04]  /*7170*/  FMUL R30, R31, R10 ;  /* 0x0000000a1f1e7220 */ /* 0x000fc80000400000 */
[----:B------:R-:W-:-:S05]  /*7180*/  FFMA R30, R135, R9, R30 ;  /* 0x00000009871e7223 */ /* 0x000fca000000001e */
[----:B-1----:R-:W-:Y:S02]  /*7190*/  F2FP.SATFINITE.E4M3.F32.PACK_AB_MERGE_C R35, RZ, R30, RZ ;  /* 0x0000001eff23723e */ /* 0x002fe400048070ff */
        /* <DEDUP_REMOVED lines=71> */
[----:B------:R-:W-:Y:S02]  /*7610*/  ISETP.NE.AND P1, PT, R187, RZ, PT ;  /* 0x000000ffbb00720c */ /* 0x000fe40003f25270 */
        /* <DEDUP_REMOVED lines=10> */
[----:B------:R-:W-:-:S02]  /*76c0*/  ISETP.NE.AND P3, PT, R191, RZ, PT ;  /* 0x000000ffbf00720c */ /* 0x000fc40003f65270 */
        /* <DEDUP_REMOVED lines=12> */
[----:B0-----:R-:W-:-:S05]  /*7790*/  @!P3 IADD3 R30, P2, R189, R30, RZ ;  /* 0x0000001ebd1eb210 */ /* 0x001fca0007f5e0ff */
[----:B------:R-:W-:Y:S01]  /*77a0*/  @!P3 IMAD.X R31, R190, 0x1, R31, P2 ;  /* 0x00000001be1fb824 */ /* 0x000fe200010e061f */
[----:B------:R-:W-:-:S13]  /*77b0*/  ISETP.LT.OR P2, PT, R169, 0x21, !P6 ;  /* 0x00000021a900780c */ /* 0x000fda0007741670 */
[----:B-1----:R-:W0:Y:S01]  /*77c0*/  @!P2 LDC.64 R6, c[0x0][0x5c0] ;  /* 0x00017000ff06ab82 */ /* 0x002e220000000a00 */
        /* <DEDUP_REMOVED lines=9> */
[----:B0-----:R-:W-:-:S05]  /*7860*/  @!P2 IADD3 R6, P3, R28, R6, RZ ;  /* 0x000000061c06a210 */ /* 0x001fca0007f7e0ff */
[----:B------:R-:W-:Y:S01]  /*7870*/  @!P2 IMAD.X R7, R168, 0x1, R7, P3 ;  /* 0x00000001a807a824 */ /* 0x000fe200018e0607 */
[----:B--2---:R-:W-:-:S04]  /*7880*/  LOP3.LUT R32, R32, 0xff, RZ, 0xc0, !PT ;  /* 0x000000ff20207812 */ /* 0x004fc800078ec0ff */
[----:B------:R-:W-:-:S05]  /*7890*/  F2FP.F16.E4M3.UNPACK_B R32, R32 ;  /* 0x00000020ff20723e */ /* 0x000fca00020006ff */
[----:B------:R-:W-:-:S05]  /*78a0*/  HADD2.F32 R33, -RZ, R32.H0_H0 ;  /* 0x20000020ff217230 */ /* 0x000fca0000004100 */
[----:B------:R-:W-:-:S04]  /*78b0*/  FMUL R32, R33, R10 ;  /* 0x0000000a21207220 */ /* 0x000fc80000400000 */
[----:B------:R-:W-:-:S05]  /*78c0*/  FFMA R32, R117, R9, R32 ;  /* 0x0000000975207223 */ /* 0x000fca0000000020 */
[----:B-1----:R-:W-:-:S05]  /*78d0*/  F2FP.SATFINITE.E4M3.F32.PACK_AB_MERGE_C R35, RZ, R32, RZ ;  /* 0x00000020ff23723e */ /* 0x002fca00048070ff */
[----:B------:R0:W-:Y:S01]  /*78e0*/  @!P2 STG.E.U8 desc[UR30][R6.64+0x20], R35 ;  /* 0x000020230600a986 */ /* 0x0001e2000c10111e */
[----:B------:R-:W-:Y:S02]  /*78f0*/  ISETP.LT.OR P2, PT, R169, 0x22, !P6 ;  /* 0x00000022a900780c */ /* 0x000fe40007741670 */
[----:B------:R-:W-:-:S11]  /*7900*/  PRMT R32, RZ, 0x7610, R32 ;  /* 0x00007610ff207816 */ /* 0x000fd60000000020 */
[----:B------:R-:W2:Y:S01]  /*7910*/  @!P2 LDG.E.U8 R32, desc[UR30][R166.64+0x21] ;  /* 0x0000211ea620a981 */ /* 0x000ea2000c1e1100 */
[----:B------:R-:W1:Y:S01]  /*7920*/  @!P2 LDC.64 R30, c[0x0][0x5c0] ;  /* 0x00017000ff1eab82 */ /* 0x000e620000000a00 */
[----:B0-----:R-:W-:Y:S02]  /*7930*/  PRMT R6, RZ, 0x7610, R6 ;  /* 0x00007610ff067816 */ /* 0x001fe40000000006 */
[----:B-1----:R-:W-:-:S05]  /*7940*/  @!P2 IADD3 R30, P3, R28, R30, RZ ;  /* 0x0000001e1c1ea210 */ /* 0x002fca0007f7e0ff */
[----:B------:R-:W-:Y:S01]  /*7950*/  @!P2 IMAD.X R31, R168, 0x1, R31, P3 ;  /* 0x00000001a81fa824 */ /* 0x000fe200018e061f */
[----:B------:R-:W-:Y:S02]  /*7960*/  LOP3.LUT P3, RZ, R109, 0x10000000, RZ, 0xc0, !PT ;  /* 0x100000006dff7812 */ /* 0x000fe4000786c0ff */
        /* <DEDUP_REMOVED lines=29> */
[----:B------:R-:W-:-:S02]  /*7b40*/  ISETP.LT.OR P6, PT, R169, 0x2a, !P6 ;  /* 0x0000002aa900780c */ /* 0x000fc400077c1670 */
        /* <DEDUP_REMOVED lines=45> */
[----:B------:R-:W-:Y:S02]  /*7e20*/  ISETP.NE.AND P4, PT, R194, RZ, PT ;  /* 0x000000ffc200720c */ /* 0x000fe40003f85270 */
[----:B------:R-:W-:Y:S01]  /*7e30*/  PRMT R32, RZ, 0x7610, R32 ;  /* 0x00007610ff207816 */ /* 0x000fe20000000020 */
[----:B0-----:R-:W0:Y:S01]  /*7e40*/  @!P5 LDC.64 R30, c[0x0][0x5c0] ;  /* 0x00017000ff1edb82 */ /* 0x001e220000000a00 */
        /* <DEDUP_REMOVED lines=8> */
[----:B------:R-:W2:Y:S02]  /*7ed0*/  @!P3 LDG.E.U8 R6, desc[UR30][R94.64+0x21] ;  /* 0x0000211e5e06b981 */ /* 0x000ea4000c1e1100 */
[----:B--2---:R-:W-:-:S04]  /*7ee0*/  LOP3.LUT R6, R6, 0xff, RZ, 0xc0, !PT ;  /* 0x000000ff06067812 */ /* 0x004fc800078ec0ff */
[----:B------:R-:W-:-:S05]  /*7ef0*/  F2FP.F16.E4M3.UNPACK_B R6, R6 ;  /* 0x00000006ff06723e */ /* 0x000fca00020006ff */
[----:B------:R-:W-:-:S05]  /*7f00*/  HADD2.F32 R7, -RZ, R6.H0_H0 ;  /* 0x20000006ff077230 */ /* 0x000fca0000004100 */
[----:B------:R-:W-:-:S04]  /*7f10*/  FMUL R7, R7, R10 ;  /* 0x0000000a07077220 */ /* 0x000fc80000400000 */
[----:B------:R-:W-:-:S05]  /*7f20*/  FFMA R7, R110, R9, R7 ;  /* 0x000000096e077223 */ /* 0x000fca0000000007 */
[----:B------:R-:W-:Y:S02]  /*7f30*/  F2FP.SATFINITE.E4M3.F32.PACK_AB_MERGE_C R35, RZ, R7, RZ ;  /* 0x00000007ff23723e */ /* 0x000fe400048070ff */
[----:B------:R-:W2:Y:S03]  /*7f40*/  @!P4 LDC.64 R6, c[0x0][0x5c0] ;  /* 0x00017000ff06cb82 */ /* 0x000ea60000000a00 */
[----:B------:R3:W-:Y:S04]  /*7f50*/  @!P3 STG.E.U8 desc[UR30][R90.64+0x21], R35 ;  /* 0x000021235a00b986 */ /* 0x0007e8000c10111e */
[----:B------:R-:W4:Y:S01]  /*7f60*/  @!P4 LDG.E.U8 R32, desc[UR30][R92.64+0x20] ;  /* 0x0000201e5c20c981 */ /* 0x000f22000c1e1100 */
[----:B--2---:R-:W-:-:S05]  /*7f70*/  @!P4 IADD3 R6, P2, R193, R6, RZ ;  /* 0x00000006c106c210 */ /* 0x004fca0007f5e0ff */
[----:B------:R-:W-:Y:S01]  /*7f80*/  @!P4 IMAD.X R7, R192, 0x1, R7, P2 ;  /* 0x00000001c007c824 */ /* 0x000fe200010e0607 */
[----:B----4-:R-:W-:-:S04]  /*7f90*/  LOP3.LUT R32, R32, 0xff, RZ, 0xc0, !PT ;  /* 0x000000ff20207812 */ /* 0x010fc800078ec0ff */
[----:B------:R-:W-:-:S05]  /*7fa0*/  F2FP.F16.E4M3.UNPACK_B R32, R32 ;  /* 0x00000020ff20723e */ /* 0x000fca00020006ff */
[----:B-1----:R-:W-:-:S05]  /*7fb0*/  HADD2.F32 R33, -RZ, R32.H0_H0 ;  /* 0x20000020ff217230 */ /* 0x002fca0000004100 */
[----:B------:R-:W-:-:S04]  /*7fc0*/  FMUL R32, R33, R10 ;  /* 0x0000000a21207220 */ /* 0x000fc80000400000 */
[----:B------:R-:W-:-:S05]  /*7fd0*/  FFMA R32, R103, R9, R32 ;  /* 0x0000000967207223 */ /* 0x000fca0000000020 */
[----:B---3--:R-:W-:Y:S02]  /*7fe0*/  F2FP.SATFINITE.E4M3.F32.PACK_AB_MERGE_C R35, RZ, R32, RZ ;  /* 0x00000020ff23723e */ /* 0x008fe400048070ff */
[----:B------:R-:W-:-:S03]  /*7ff0*/  PRMT R32, RZ, 0x7610, R32 ;  /* 0x00007610ff207816 */ /* 0x000fc60000000020 */
[----:B------:R1:W-:Y:S04]  /*8000*/  @!P4 STG.E.U8 desc[UR30][R6.64+0x20], R35 ;  /* 0x000020230600c986 */ /* 0x0003e8000c10111e */
[----:B------:R-:W2:Y:S01]  /*8010*/  @!P5 LDG.E.U8 R32, desc[UR30][R92.64+0x21] ;  /* 0x0000211e5c20d981 */ /* 0x000ea2000c1e1100 */
[----:B------:R-:W-:Y:S02]  /*8020*/  ISETP.NE.AND P1, PT, R172, RZ, PT ;  /* 0x000000ffac00720c */ /* 0x000fe40003f25270 */
        /* <DEDUP_REMOVED lines=11> */
[----:B------:R-:W-:-:S04]  /*80e0*/  ISETP.GE.AND P3, PT, R170, 0x81, PT ;  /* 0x00000081aa00780c */ /* 0x000fc80003f66270 */
[----:B------:R-:W-:Y:S02]  /*80f0*/  ISETP.LT.OR P3, PT, R169, 0x2a, !P3 ;  /* 0x0000002aa900780c */ /* 0x000fe40005f61670 */
[----:B--2---:R-:W-:-:S04]  /*8100*/  LOP3.LUT R32, R32, 0xff, RZ, 0xc0, !PT ;  /* 0x000000ff20207812 */ /* 0x004fc800078ec0ff */
[----:B------:R-:W-:-:S05]  /*8110*/  F2FP.F16.E4M3.UNPACK_B R32, R32 ;  /* 0x00000020ff20723e */ /* 0x000fca00020006ff */
[----:B-1----:R-:W-:Y:S02]  /*8120*/  HADD2.F32 R7, -RZ, R32.H0_H0 ;  /* 0x20000020ff077230 */ /* 0x002fe40000004100 */
[----:B0-----:R-:W0:Y:S03]  /*8130*/  @!P3 LDC.64 R32, c[0x0][0x5c0] ;  /* 0x00017000ff20bb82 */ /* 0x001e260000000a00 */
[----:B------:R-:W-:-:S04]  /*8140*/  FMUL R6, R7, R10 ;  /* 0x0000000a07067220 */ /* 0x000fc80000400000 */
[----:B------:R-:W-:-:S05]  /*8150*/  FFMA R6, R99, R9, R6 ;  /* 0x0000000963067223 */ /* 0x000fca0000000006 */
[----:B------:R-:W-:Y:S02]  /*8160*/  F2FP.SATFINITE.E4M3.F32.PACK_AB_MERGE_C R35, RZ, R6, RZ ;  /* 0x00000006ff23723e */ /* 0x000fe400048070ff */
[----:B------:R-:W-:-:S03]  /*8170*/  PRMT R6, RZ, 0x7610, R6 ;  /* 0x00007610ff067816 */ /* 0x000fc60000000006 */
[----:B------:R1:W-:Y:S04]  /*8180*/  @!P1 STG.E.U8 desc[UR30][R72.64+0x28], R35 ;  /* 0x0000282348009986 */ /* 0x0003e8000c10111e */
[----:B------:R-:W2:Y:S01]  /*8190*/  @!P3 LDG.E.U8 R6, desc[UR30][R94.64+0x29] ;  /* 0x0000291e5e06b981 */ /* 0x000ea2000c1e1100 */
[----:B------:R-:W-:Y:S02]  /*81a0*/  ISETP.GE.AND P6, PT, R170, 0x89, PT ;  /* 0x00000089aa00780c */ /* 0x000fe40003fc6270 */
[----:B------:R-:W-:Y:S02]  /*81b0*/  PRMT R30, RZ, 0x7610, R30 ;  /* 0x00007610ff1e7816 */ /* 0x000fe4000000001e */
[----:B--2---:R-:W-:-:S04]  /*81c0*/  LOP3.LUT R6, R6, 0xff, RZ, 0xc0, !PT ;  /* 0x000000ff06067812 */ /* 0x004fc800078ec0ff */
[----:B------:R-:W-:-:S05]  /*81d0*/  F2FP.F16.E4M3.UNPACK_B R6, R6 ;  /* 0x00000006ff06723e */ /* 0x000fca00020006ff */
[----:B------:R-:W-:Y:S01]  /*81e0*/  HADD2.F32 R7, -RZ, R6.H0_H0 ;  /* 0x20000006ff077230 */ /* 0x000fe20000004100 */
[----:B0-----:R-:W-:-:S04]  /*81f0*/  @!P3 IADD3 R6, P2, P4, R28, R32, R13 ;  /* 0x000000201c06b210 */ /* 0x001fc80007c5e00d */
[----:B------:R-:W-:Y:S01]  /*8200*/  FMUL R31, R7, R10 ;  /* 0x0000000a071f7220 */ /* 0x000fe20000400000 */
[----:B------:R-:W-:Y:S02]  /*8210*/  @!P3 IADD3.X R7, R168, R33, R12, P2, P4 ;  /* 0x00000021a807b210 */ /* 0x000fe400017e840c */
[----:B------:R-:W-:Y:S01]  /*8220*/  ISETP.LT.OR P2, PT, R169, 0x29, !P6 ;  /* 0x00000029a900780c */ /* 0x000fe20007741670 */
[----:B------:R-:W-:-:S05]  /*8230*/  FFMA R31, R102, R9, R31 ;  /* 0x00000009661f7223 */ /* 0x000fca000000001f */
[----:B------:R-:W-:-:S05]  /*8240*/  F2FP.SATFINITE.E4M3.F32.PACK_AB_MERGE_C R33, RZ, R31, RZ ;  /* 0x0000001fff21723e */ /* 0x000fca00048070ff */
[----:B------:R0:W-:Y:S02]  /*8250*/  @!P3 STG.E.U8 desc[UR30][R6.64+0x29], R33 ;  /* 0x000029210600b986 */ /* 0x0001e4000c10111e */
[----:B------:R-:W2:Y:S02]  /*8260*/  @!P2 LDC.64 R36, c[0x0][0x5c0] ;  /* 0x00017000ff24ab82 */ /* 0x000ea40000000a00 */
[----:B------:R-:W3:Y:S01]  /*8270*/  @!P2 LDG.E.U8 R30, desc[UR30][R92.64+0x28] ;  /* 0x0000281e5c1ea981 */ /* 0x000ee2000c1e1100 */
[----:B-1----:R-:W-:Y:S02]  /*8280*/  @!P2 IADD3 R35, P3, P4, R15, R28, R13 ;  /* 0x0000001c0f23a210 */ /* 0x002fe40007c7e00d */
[----:B------:R-:W-:Y:S02]  /*8290*/  ISETP.LT.OR P5, PT, R169, 0x2a, !P6 ;  /* 0x0000002aa900780c */ /* 0x000fe400077a1670 */
[----:B------:R-:W-:Y:S02]  /*82a0*/  @!P2 IADD3.X R32, R11, R168, R12, P3, P4 ;  /* 0x000000a80b20a210 */ /* 0x000fe40001fe840c */
[----:B0-----:R-:W-:-:S02]  /*82b0*/  PRMT R6, RZ, 0x7610, R6 ;  /* 0x00007610ff067816 */ /* 0x001fc40000000006 */
[----:B---3--:R-:W-:-:S04]  /*82c0*/  LOP3.LUT R30, R30, 0xff, RZ, 0xc0, !PT ;  /* 0x000000ff1e1e7812 */ /* 0x008fc800078ec0ff */
[----:B------:R-:W-:-:S05]  /*82d0*/  F2FP.F16.E4M3.UNPACK_B R30, R30 ;  /* 0x0000001eff1e723e */ /* 0x000fca00020006ff */
[----:B------:R-:W-:Y:S01]  /*82e0*/  HADD2.F32 R31, -RZ, R30.H0_H0 ;  /* 0x2000001eff1f7230 */ /* 0x000fe20000004100 */
[----:B--2---:R-:W-:-:S04]  /*82f0*/  @!P2 IADD3 R30, P3, R35, R36, RZ ;  /* 0x00000024231ea210 */ /* 0x004fc80007f7e0ff */
[----:B------:R-:W-:-:S04]  /*8300*/  FMUL R31, R31, R10 ;  /* 0x0000000a1f1f7220 */ /* 0x000fc80000400000 */
[----:B------:R-:W-:Y:S01]  /*8310*/  FFMA R96, R96, R9, R31 ;  /* 0x0000000960607223 */ /* 0x000fe2000000001f */
[----:B------:R-:W-:Y:S02]  /*8320*/  @!P2 IMAD.X R31, R32, 0x1, R37, P3 ;  /* 0x00000001201fa824 */ /* 0x000fe400018e0625 */
[----:B------:R-:W0:Y:S02]  /*8330*/  @!P5 LDC.64 R36, c[0x0][0x5c0] ;  /* 0x00017000ff24db82 */ /* 0x000e240000000a00 */
[----:B------:R-:W-:-:S05]  /*8340*/  F2FP.SATFINITE.E4M3.F32.PACK_AB_MERGE_C R33, RZ, R96, RZ ;  /* 0x00000060ff21723e */ /* 0x000fca00048070ff */
[----:B------:R1:W-:Y:S04]  /*8350*/  @!P2 STG.E.U8 desc[UR30][R30.64+0x28], R33 ;  /* 0x000028211e00a986 */ /* 0x0003e8000c10111e */
[----:B------:R-:W2:Y:S01]  /*8360*/  @!P5 LDG.E.U8 R6, desc[UR30][R92.64+0x29] ;  /* 0x0000291e5c06d981 */ /* 0x000ea2000c1e1100 */
[----:B------:R-:W-:Y:S02]  /*8370*/  ISETP.NE.AND P1, PT, R171, RZ, PT ;  /* 0x000000ffab00720c */ /* 0x000fe40003f25270 */
[----:B------:R-:W-:Y:S02]  /*8380*/  @!P5 IADD3 R35, P3, P4, R15, R28, R13 ;  /* 0x0000001c0f23d210 */ /* 0x000fe40007c7e00d */
[----:B------:R-:W-:Y:S02]  /*8390*/  ISETP.LT.OR P2, PT, R169, 0x21, !P1 ;  /* 0x00000021a900780c */ /* 0x000fe40004f41670 */
[----:B------:R-:W-:-:S02]  /*83a0*/  @!P5 IADD3.X R32, R11, R168, R12, P3, P4 ;  /* 0x000000a80b20d210 */ /* 0x000fc40001fe840c */
[----:B-1----:R-:W-:Y:S02]  /*83b0*/  PRMT R30, RZ, 0x7610, R30 ;  /* 0x00007610ff1e7816 */ /* 0x002fe4000000001e */
[----:B--2---:R-:W-:-:S04]  /*83c0*/  LOP3.LUT R6, R6, 0xff, RZ, 0xc0, !PT ;  /* 0x000000ff06067812 */ /* 0x004fc800078ec0ff */
[----:B------:R-:W-:-:S05]  /*83d0*/  F2FP.F16.E4M3.UNPACK_B R6, R6 ;  /* 0x00000006ff06723e */ /* 0x000fca00020006ff */
[----:B------:R-:W-:Y:S01]  /*83e0*/  HADD2.F32 R7, -RZ, R6.H0_H0 ;  /* 0x20000006ff077230 */ /* 0x000fe20000004100 */
[----:B0-----:R-:W-:Y:S02]  /*83f0*/  @!P5 IADD3 R6, P3, R35, R36, RZ ;  /* 0x000000242306d210 */ /* 0x001fe40007f7e0ff */
[----:B------:R-:W0:Y:S02]  /*8400*/  @!P2 LDC.64 R34, c[0x0][0x5c0] ;  /* 0x00017000ff22ab82 */ /* 0x000e240000000a00 */
[----:B------:R-:W-:-:S04]  /*8410*/  FMUL R7, R7, R10 ;  /* 0x0000000a07077220 */ /* 0x000fc80000400000 */
[----:B------:R-:W-:Y:S01]  /*8420*/  FFMA R100, R100, R9, R7 ;  /* 0x0000000964647223 */ /* 0x000fe20000000007 */
[----:B------:R-:W-:-:S04]  /*8430*/  @!P5 IMAD.X R7, R32, 0x1, R37, P3 ;  /* 0x000000012007d824 */ /* 0x000fc800018e0625 */
[----:B------:R-:W-:-:S05]  /*8440*/  F2FP.SATFINITE.E4M3.F32.PACK_AB_MERGE_C R33, RZ, R100, RZ ;  /* 0x00000064ff21723e */ /* 0x000fca00048070ff */
[----:B------:R1:W-:Y:S04]  /*8450*/  @!P5 STG.E.U8 desc[UR30][R6.64+0x29], R33 ;  /* 0x000029210600d986 */ /* 0x0003e8000c10111e */
[----:B------:R-:W2:Y:S01]  /*8460*/  @!P2 LDG.E.U8 R30, desc[UR30][R26.64+0x20] ;  /* 0x0000201e1a1ea981 */ /* 0x000ea2000c1e1100 */
[----:B------:R-:W-:Y:S02]  /*8470*/  ISETP.LT.OR P3, PT, R169, 0x22, !P1 ;  /* 0x00000022a900780c */ /* 0x000fe40004f61670 */
[----:B-1----:R-:W-:Y:S02]  /*8480*/  PRMT R6, RZ, 0x7610, R6 ;  /* 0x00007610ff067816 */ /* 0x002fe40000000006 */
[----:B--2---:R-:W-:-:S04]  /*8490*/  LOP3.LUT R30, R30, 0xff, RZ, 0xc0, !PT ;  /* 0x000000ff1e1e7812 */ /* 0x004fc800078ec0ff */
[----:B------:R-:W-:-:S05]  /*84a0*/  F2FP.F16.E4M3.UNPACK_B R30, R30 ;  /* 0x0000001eff1e723e */ /* 0x000fca00020006ff */
[----:B------:R-:W-:-:S05]  /*84b0*/  HADD2.F32 R31, -RZ, R30.H0_H0 ;  /* 0x2000001eff1f7230 */ /* 0x000fca0000004100 */
[----:B------:R-:W-:Y:S01]  /*84c0*/  FMUL R32, R31, R10 ;  /* 0x0000000a1f207220 */ /* 0x000fe20000400000 */
[----:B0-----:R-:W-:-:S03]  /*84d0*/  @!P2 IADD3 R30, P4, P5, R28, R34, R16 ;  /* 0x000000221c1ea210 */ /* 0x001fc60007d9e010 */
[----:B------:R-:W-:Y:S01]  /*84e0*/  FFMA R32, R97, R9, R32 ;  /* 0x0000000961207223 */ /* 0x000fe20000000020 */
[----:B------:R-:W-:Y:S02]  /*84f0*/  @!P2 IADD3.X R31, R168, R35, R14, P4, P5 ;  /* 0x00000023a81fa210 */ /* 0x000fe400027ea40e */
[----:B------:R-:W0:Y:S02]  /*8500*/  @!P3 LDC.64 R34, c[0x0][0x5c0] ;  /* 0x00017000ff22bb82 */ /* 0x000e240000000a00 */
[----:B------:R-:W-:-:S05]  /*8510*/  F2FP.SATFINITE.E4M3.F32.PACK_AB_MERGE_C R33, RZ, R32, RZ ;  /* 0x00000020ff21723e */ /* 0x000fca00048070ff */
[----:B------:R1:W-:Y:S04]  /*8520*/  @!P2 STG.E.U8 desc[UR30][R30.64+0x20], R33 ;  /* 0x000020211e00a986 */ /* 0x0003e8000c10111e */
[----:B------:R-:W2:Y:S01]  /*8530*/  @!P3 LDG.E.U8 R6, desc[UR30][R26.64+0x21] ;  /* 0x0000211e1a06b981 */ /* 0x000ea2000c1e1100 */
[----:B------:R-:W-:-:S04]  /*8540*/  ISETP.NE.AND P0, PT, R188, RZ, PT ;  /* 0x000000ffbc00720c */ /* 0x000fc80003f05270 */
[----:B------:R-:W-:Y:S02]  /*8550*/  ISETP.LT.OR P2, PT, R169, 0x21, !P0 ;  /* 0x00000021a900780c */ /* 0x000fe40004741670 */
[----:B-1----:R-:W-:-:S11]  /*8560*/  PRMT R30, RZ, 0x7610, R30 ;  /* 0x00007610ff1e7816 */ /* 0x002fd6000000001e */
[----:B------:R-:W1:Y:S01]  /*8570*/  @!P2 LDC.64 R36, c[0x0][0x5c0] ;  /* 0x00017000ff24ab82 */ /* 0x000e620000000a00 */
[----:B--2---:R-:W-:-:S04]  /*8580*/  LOP3.LUT R6, R6, 0xff, RZ, 0xc0, !PT ;  /* 0x000000ff06067812 */ /* 0x004fc800078ec0ff */
[----:B------:R-:W-:-:S05]  /*8590*/  F2FP.F16.E4M3.UNPACK_B R6, R6 ;  /* 0x00000006ff06723e */ /* 0x000fca00020006ff */
[----:B------:R-:W-:-:S05]  /*85a0*/  HADD2.F32 R7, -RZ, R6.H0_H0 ;  /* 0x20000006ff077230 */ /* 0x000fca0000004100 */
[----:B------:R-:W-:Y:S01]  /*85b0*/  FMUL R7, R7, R10 ;  /* 0x0000000a07077220 */ /* 0x000fe20000400000 */
[----:B0-----:R-:W-:-:S03]  /*85c0*/  @!P3 IADD3 R6, P4, P5, R28, R34, R16 ;  /* 0x000000221c06b210 */ /* 0x001fc60007d9e010 */
[----:B------:R-:W-:Y:S01]  /*85d0*/  FFMA R98, R98, R9, R7 ;  /* 0x0000000962627223 */ /* 0x000fe20000000007 */
[----:B------:R-:W-:-:S04]  /*85e0*/  @!P3 IADD3.X R7, R168, R35, R14, P4, P5 ;  /* 0x00000023a807b210 */ /* 0x000fc800027ea40e */
[----:B------:R-:W-:-:S05]  /*85f0*/  F2FP.SATFINITE.E4M3.F32.PACK_AB_MERGE_C R33, RZ, R98, RZ ;  /* 0x00000062ff21723e */ /* 0x000fca00048070ff */
[----:B------:R0:W-:Y:S04]  /*8600*/  @!P3 STG.E.U8 desc[UR30][R6.64+0x21], R33 ;  /* 0x000021210600b986 */ /* 0x0001e8000c10111e */
[----:B------:R-:W2:Y:S01]  /*8610*/  @!P2 LDG.E.U8 R30, desc[UR30][R24.64+0x20] ;  /* 0x0000201e181ea981 */ /* 0x000ea2000c1e1100 */
[----:B------:R-:W-:Y:S02]  /*8620*/  @!P2 IADD3 R35, P4, P5, R15, R28, R16 ;  /* 0x0000001c0f23a210 */ /* 0x000fe40007d9e010 */
[----:B------:R-:W-:Y:S02]  /*8630*/  ISETP.LT.OR P3, PT, R169, 0x22, !P0 ;  /* 0x00000022a900780c */ /* 0x000fe40004761670 */
[----:B------:R-:W-:Y:S02]  /*8640*/  @!P2 IADD3.X R34, R11, R168, R14, P4, P5 ;  /* 0x000000a80b22a210 */ /* 0x000fe400027ea40e */
[----:B0-----:R-:W-:-:S02]  /*8650*/  PRMT R6, RZ, 0x7610, R6 ;  /* 0x00007610ff067816 */ /* 0x001fc40000000006 */
[----:B--2---:R-:W-:-:S04]  /*8660*/  LOP3.LUT R30, R30, 0xff, RZ, 0xc0, !PT ;  /* 0x000000ff1e1e7812 */ /* 0x004fc800078ec0ff */
[----:B------:R-:W-:-:S05]  /*8670*/  F2FP.F16.E4M3.UNPACK_B R30, R30 ;  /* 0x0000001eff1e723e */ /* 0x000fca00020006ff */
[----:B------:R-:W-:Y:S01]  /*8680*/  HADD2.F32 R31, -RZ, R30.H0_H0 ;  /* 0x2000001eff1f7230 */ /* 0x000fe20000004100 */
[----:B-1----:R-:W-:-:S04]  /*8690*/  @!P2 IADD3 R30, P4, R35, R36, RZ ;  /* 0x00000024231ea210 */ /* 0x002fc80007f9e0ff */
[----:B------:R-:W-:-:S04]  /*86a0*/  FMUL R32, R31, R10 ;  /* 0x0000000a1f207220 */ /* 0x000fc80000400000 */
[----:B------:R-:W-:Y:S01]  /*86b0*/  FFMA R32, R23, R9, R32 ;  /* 0x0000000917207223 */ /* 0x000fe20000000020 */
[----:B------:R-:W-:Y:S02]  /*86c0*/  @!P2 IMAD.X R31, R34, 0x1, R37, P4 ;  /* 0x00000001221fa824 */ /* 0x000fe400020e0625 */
[----:B------:R-:W0:Y:S02]  /*86d0*/  @!P3 LDC.64 R34, c[0x0][0x5c0] ;  /* 0x00017000ff22bb82 */ /* 0x000e240000000a00 */
[----:B------:R-:W-:-:S05]  /*86e0*/  F2FP.SATFINITE.E4M3.F32.PACK_AB_MERGE_C R23, RZ, R32, RZ ;  /* 0x00000020ff17723e */ /* 0x000fca00048070ff */
[----:B------:R1:W-:Y:S04]  /*86f0*/  @!P2 STG.E.U8 desc[UR30][R30.64+0x20], R23 ;  /* 0x000020171e00a986 */ /* 0x0003e8000c10111e */
[----:B------:R-:W2:Y:S01]  /*8700*/  @!P3 LDG.E.U8 R6, desc[UR30][R24.64+0x21] ;  /* 0x0000211e1806b981 */ /* 0x000ea2000c1e1100 */
[----:B------:R-:W-:Y:S02]  /*8710*/  @!P3 IADD3 R33, P4, P5, R15, R28, R16 ;  /* 0x0000001c0f21b210 */ /* 0x000fe40007d9e010 */
[----:B------:R-:W-:Y:S02]  /*8720*/  ISETP.LT.OR P2, PT, R169, 0x29, !P1 ;  /* 0x00000029a900780c */ /* 0x000fe40004f41670 */
[----:B------:R-:W-:Y:S02]  /*8730*/  @!P3 IADD3.X R32, R11, R168, R14, P4, P5 ;  /* 0x000000a80b20b210 */ /* 0x000fe400027ea40e */
[----:B--2---:R-:W-:-:S04]  /*8740*/  LOP3.LUT R6, R6, 0xff, RZ, 0xc0, !PT ;  /* 0x000000ff06067812 */ /* 0x004fc800078ec0ff */
[----:B------:R-:W-:-:S05]  /*8750*/  F2FP.F16.E4M3.UNPACK_B R6, R6 ;  /* 0x00000006ff06723e */ /* 0x000fca00020006ff */
[----:B------:R-:W-:-:S05]  /*8760*/  HADD2.F32 R7, -RZ, R6.H0_H0 ;  /* 0x20000006ff077230 */ /* 0x000fca0000004100 */
[----:B------:R-:W-:Y:S01]  /*8770*/  FMUL R7, R7, R10 ;  /* 0x0000000a07077220 */ /* 0x000fe20000400000 */
[----:B0-----:R-:W-:-:S03]  /*8780*/  @!P3 IADD3 R6, P4, R33, R34, RZ ;  /* 0x000000222106b210 */ /* 0x001fc60007f9e0ff */
[----:B------:R-:W-:Y:S02]  /*8790*/  FFMA R20, R20, R9, R7 ;  /* 0x0000000914147223 */ /* 0x000fe40000000007 */
[----:B------:R-:W-:Y:S02]  /*87a0*/  @!P3 IMAD.X R7, R32, 0x1, R35, P4 ;  /* 0x000000012007b824 */ /* 0x000fe400020e0623 */
[----:B------:R-:W0:Y:S01]  /*87b0*/  @!P2 LDC.64 R32, c[0x0][0x5c0] ;  /* 0x00017000ff20ab82 */ /* 0x000e220000000a00 */
[----:B-1----:R-:W-:Y:S02]  /*87c0*/  F2FP.SATFINITE.E4M3.F32.PACK_AB_MERGE_C R31, RZ, R20, RZ ;  /* 0x00000014ff1f723e */ /* 0x002fe400048070ff */
[----:B------:R-:W-:-:S03]  /*87d0*/  PRMT R20, RZ, 0x7610, R20 ;  /* 0x00007610ff147816 */ /* 0x000fc60000000014 */
        /* <DEDUP_REMOVED lines=10> */
[----:B------:R-:W-:-:S04]  /*8880*/  @!P2 IADD3.X R21, R168, R33, R14, P3, P4 ;  /* 0x00000021a815a210 */ /* 0x000fc80001fe840e */
[----:B------:R-:W-:Y:S02]  /*8890*/  F2FP.SATFINITE.E4M3.F32.PACK_AB_MERGE_C R23, RZ, R30, RZ ;  /* 0x0000001eff17723e */ /* 0x000fe400048070ff */
[----:B------:R-:W0:Y:S03]  /*88a0*/  @!P1 LDC.64 R30, c[0x0][0x5c0] ;  /* 0x00017000ff1e9b82 */ /* 0x000e260000000a00 */
[----:B------:R1:W-:Y:S04]  /*88b0*/  @!P2 STG.E.U8 desc[UR30][R20.64+0x28], R23 ;  /* 0x000028171400a986 */ /* 0x0003e8000c10111e */
[----:B------:R-:W2:Y:S01]  /*88c0*/  @!P1 LDG.E.U8 R6, desc[UR30][R26.64+0x29] ;  /* 0x0000291e1a069981 */ /* 0x000ea2000c1e1100 */
[----:B------:R-:W-:-:S02]  /*88d0*/  ISETP.LT.OR P2, PT, R169, 0x29, !P0 ;  /* 0x00000029a900780c */ /* 0x000fc40004741670 */
        /* <DEDUP_REMOVED lines=12> */
[----:B------:R-:W-:-:S04]  /*89a0*/  @!P2 IADD3 R27, P1, P3, R15, R28, R16 ;  /* 0x0000001c0f1ba210 */ /* 0x000fc80007b3e010 */
[----:B------:R-:W-:Y:S02]  /*89b0*/  @!P2 IADD3.X R26, R11, R168, R14, P1, P3 ;  /* 0x000000a80b1aa210 */ /* 0x000fe40000fe640e */
[----:B------:R-:W-:Y:S01]  /*89c0*/  ISETP.LT.OR P0, PT, R169, 0x2a, !P0 ;  /* 0x0000002aa900780c */ /* 0x000fe20004701670 */
[----:B------:R-:W-:Y:S01]  /*89d0*/  BSSY B1, `(.L_x_33) ;  /* 0x000000d000017945 */ /* 0x000fe20003800000 */
[----:B-1----:R-:W-:Y:S02]  /*89e0*/  PRMT R6, RZ, 0x7610, R6 ;  /* 0x00007610ff067816 */ /* 0x002fe40000000006 */
[----:B--2---:R-:W-:-:S04]  /*89f0*/  LOP3.LUT R20, R20, 0xff, RZ, 0xc0, !PT ;  /* 0x000000ff14147812 */ /* 0x004fc800078ec0ff */
[----:B------:R-:W-:-:S05]  /*8a00*/  F2FP.F16.E4M3.UNPACK_B R20, R20 ;  /* 0x00000014ff14723e */ /* 0x000fca00020006ff */
[----:B------:R-:W-:Y:S01]  /*8a10*/  HADD2.F32 R21, -RZ, R20.H0_H0 ;  /* 0x20000014ff157230 */ /* 0x000fe20000004100 */
[----:B0-----:R-:W-:-:S04]  /*8a20*/  @!P2 IADD3 R20, P4, R27, R30, RZ ;  /* 0x0000001e1b14a210 */ /* 0x001fc80007f9e0ff */
[----:B------:R-:W-:-:S04]  /*8a30*/  FMUL R22, R21, R10 ;  /* 0x0000000a15167220 */ /* 0x000fc80000400000 */
[----:B------:R-:W-:Y:S01]  /*8a40*/  FFMA R22, R19, R9, R22 ;  /* 0x0000000913167223 */ /* 0x000fe20000000016 */
[----:B------:R-:W-:-:S04]  /*8a50*/  @!P2 IMAD.X R21, R26, 0x1, R31, P4 ;  /* 0x000000011a15a824 */ /* 0x000fc800020e061f */
[----:B------:R-:W-:-:S05]  /*8a60*/  F2FP.SATFINITE.E4M3.F32.PACK_AB_MERGE_C R7, RZ, R22, RZ ;  /* 0x00000016ff07723e */ /* 0x000fca00048070ff */
[----:B------:R0:W-:Y:S01]  /*8a70*/  @!P2 STG.E.U8 desc[UR30][R20.64+0x28], R7 ;  /* 0x000028071400a986 */ /* 0x0001e2000c10111e */
[----:B------:R-:W-:Y:S05]  /*8a80*/  @P0 BRA `(.L_x_34) ;  /* 0x0000000000040947 */ /* 0x000fea0003800000 */
[----:B------:R1:W5:Y:S02]  /*8a90*/  LDG.E.U8 R6, desc[UR30][R24.64+0x29] ;  /* 0x0000291e18067981 */ /* 0x000364000c1e1100 */
.L_x_34:
[----:B------:R-:W-:Y:S05]  /*8aa0*/  BSYNC B1 ;  /* 0x0000000000017941 */ /* 0x000fea0003800000 */
.L_x_33:
[----:B------:R-:W-:Y:S05]  /*8ab0*/  @P0 BRA `(.L_x_35) ;  /* 0x0000002c00bc0947 */ /* 0x000fea0003800000 */
[----:B-----5:R-:W-:Y:S01]  /*8ac0*/  LOP3.LUT R6, R6, 0xff, RZ, 0xc0, !PT ;  /* 0x000000ff06067812 */ /* 0x020fe200078ec0ff */
[----:B------:R-:W-:-:S03]  /*8ad0*/  ULDC.64 UR8, c[0x0][0x5c0] ;  /* 0x0001700000087ab9 */ /* 0x000fc60000000a00 */
[----:B------:R-:W-:-:S05]  /*8ae0*/  F2FP.F16.E4M3.UNPACK_B R6, R6 ;  /* 0x00000006ff06723e */ /* 0x000fca00020006ff */
[----:B0-----:R-:W-:Y:S01]  /*8af0*/  HADD2.F32 R7, -RZ, R6.H0_H0 ;  /* 0x20000006ff077230 */ /* 0x001fe20000004100 */
[----:B------:R-:W-:-:S04]  /*8b00*/  IADD3 R6, P0, P1, R15, R28, R16 ;  /* 0x0000001c0f067210 */ /* 0x000fc8000791e010 */
[----:B------:R-:W-:Y:S01]  /*8b10*/  FMUL R7, R7, R10 ;  /* 0x0000000a07077220 */ /* 0x000fe20000400000 */
[----:B------:R-:W-:Y:S02]  /*8b20*/  IADD3.X R168, R11, R168, R14, P0, P1 ;  /* 0x000000a80ba87210 */ /* 0x000fe400007e240e */
[----:B------:R-:W-:Y:S01]  /*8b30*/  IADD3 R6, P0, R6, UR8, RZ ;  /* 0x0000000806067c10 */ /* 0x000fe2000ff1e0ff */
[----:B------:R-:W-:-:S03]  /*8b40*/  FFMA R18, R18, R9, R7 ;  /* 0x0000000912127223 */ /* 0x000fc60000000007 */
[----:B------:R-:W-:Y:S02]  /*8b50*/  IADD3.X R7, R168, UR9, RZ, P0, !PT ;  /* 0x00000009a8077c10 */ /* 0x000fe400087fe4ff */
[----:B------:R-:W-:-:S05]  /*8b60*/  F2FP.SATFINITE.E4M3.F32.PACK_AB_MERGE_C R19, RZ, R18, RZ ;  /* 0x00000012ff13723e */ /* 0x000fca00048070ff */
[----:B------:R2:W-:Y:S01]  /*8b70*/  STG.E.U8 desc[UR30][R6.64+0x29], R19 ;  /* 0x0000291306007986 */ /* 0x0005e2000c10111e */
[----:B------:R-:W-:Y:S05]  /*8b80*/  BRA `(.L_x_35) ;  /* 0x0000002c00887947 */ /* 0x000fea0003800000 */
.L_x_32:
[----:B------:R-:W-:Y:S01]  /*8b90*/  ISETP.GE.AND P1, PT, R170, 0x9, PT ;  /* 0x00000009aa00780c */ /* 0x000fe20003f26270 */
[-C--:B--2---:R-:W-:Y:S01]  /*8ba0*/  FMUL R107, R107, R9.reuse ;  /* 0x000000096b6b7220 */ /* 0x084fe20000400000 */
[----:B------:R-:W-:Y:S01]  /*8bb0*/  LOP3.LUT R8, R8, 0xffdfffff, RZ, 0xc0, !PT ;  /* 0xffdfffff08087812 */ /* 0x000fe200078ec0ff */
[-C--:B------:R-:W-:Y:S01]  /*8bc0*/  FMUL R106, R106, R9.reuse ;  /* 0x000000096a6a7220 */ /* 0x080fe20000400000 */
[----:B------:R-:W-:Y:S01]  /*8bd0*/  ISETP.LT.OR P5, PT, R169, 0x1, !P1 ;  /* 0x00000001a900780c */ /* 0x000fe20004fa1670 */
[-C--:B------:R-:W-:Y:S01]  /*8be0*/  FMUL R101, R101, R9.reuse ;  /* 0x0000000965657220 */ /* 0x080fe20000400000 */
[C---:B------:R-:W-:Y:S01]  /*8bf0*/  ISETP.LT.OR P4, PT, R169.reuse, 0x2, !P1 ;  /* 0x00000002a900780c */ /* 0x040fe20004f81670 */
[-C--:B------:R-:W-:Y:S01]  /*8c00*/  FMUL R108, R108, R9.reuse ;  /* 0x000000096c6c7220 */ /* 0x080fe20000400000 */
[----:B------:R-:W-:Y:S01]  /*8c10*/  ISETP.LT.OR P3, PT, R169, 0x9, !P1 ;  /* 0x00000009a900780c */ /* 0x000fe20004f61670 */
[-C--:B------:R-:W-:Y:S01]  /*8c20*/  FMUL R127, R127, R9.reuse ;  /* 0x000000097f7f7220 */ /* 0x080fe20000400000 */
[----:B------:R-:W-:Y:S01]  /*8c30*/  LOP3.LUT R109, R109, 0xffdfffff, RZ, 0xc0, !PT ;  /* 0xffdfffff6d6d7812 */ /* 0x000fe200078ec0ff */
[----:B------:R-:W-:Y:S01]  /*8c40*/  FMUL R122, R122, R9 ;  /* 0x000000097a7a7220 */ /* 0x000fe20000400000 */
[----:B------:R-:W-:Y:S01]  /*8c50*/  F2FP.SATFINITE.E4M3.F32.PACK_AB_MERGE_C R107, RZ, R107, RZ ;  /* 0x0000006bff6b723e */ /* 0x000fe200048070ff */
[-C--:B------:R-:W-:Y:S01]  /*8c60*/  FMUL R119, R119, R9.reuse ;  /* 0x0000000977777220 */ /* 0x080fe20000400000 */
[----:B------:R-:W-:Y:S01]  /*8c70*/  F2FP.SATFINITE.E4M3.F32.PACK_AB_MERGE_C R219, RZ, R106, RZ ;  /* 0x0000006affdb723e */ /* 0x000fe200048070ff */
[----:B------:R-:W-:Y:S01]  /*8c80*/  FMUL R126, R126, R9 ;  /* 0x000000097e7e7220 */ /* 0x000fe20000400000 */
[----:B------:R-:W-:Y:S01]  /*8c90*/  F2FP.SATFINITE.E4M3.F32.PACK_AB_MERGE_C R101, RZ, R101, RZ ;  /* 0x00000065ff65723e */ /* 0x000fe200048070ff */
[----:B------:R-:W2:Y:S01]  /*8ca0*/  @!P5 LDC.64 R66, c[0x0][0x5c0] ;  /* 0x00017000ff42db82 */ /* 0x000ea20000000a00 */
[----:B------:R-:W-:Y:S01]  /*8cb0*/  @P5 LOP3.LUT R109, R109, 0x200000, RZ, 0xfc, !PT ;  /* 0x002000006d6d5812 */ /* 0x000fe200078efcff */
[-C--:B------:R-:W-:Y:S01]  /*8cc0*/  FMUL R121, R121, R9.reuse ;  /* 0x0000000979797220 */ /* 0x080fe20000400000 */
[----:B------:R-:W-:Y:S01]  /*8cd0*/  F2FP.SATFINITE.E4M3.F32.PACK_AB_MERGE_C R221, RZ, R108, RZ ;  /* 0x0000006cffdd723e */ /* 0x000fe200048070ff */
[-C--:B------:R-:W-:Y:S01]  /*8ce0*/  FMUL R128, R128, R9.reuse ;  /* 0x0000000980807220 */ /* 0x080fe20000400000 */
[----:B------:R-:W-:Y:S01]  /*8cf0*/  @P3 LOP3.LUT R8, R8, 0x200000, RZ, 0xfc, !PT ;  /* 0x0020000008083812 */ /* 0x000fe200078efcff */
[-C--:B------:R-:W-:Y:S01]  /*8d00*/  FMUL R131, R131, R9.reuse ;  /* 0x0000000983837220 */ /* 0x080fe20000400000 */
[----:B------:R-:W-:Y:S01]  /*8d10*/  LOP3.LUT R109, R109, 0xffefffff, RZ, 0xc0, !PT ;  /* 0xffefffff6d6d7812 */ /* 0x000fe200078ec0ff */
[----:B------:R-:W3:Y:S01]  /*8d20*/  @!P4 LDC.64 R34, c[0x0][0x5c0] ;  /* 0x00017000ff22cb82 */ /* 0x000ee20000000a00 */
[----:B------:R-:W-:Y:S01]  /*8d30*/  LOP3.LUT R8, R8, 0xffefffff, RZ, 0xc0, !PT ;  /* 0xffefffff08087812 */ /* 0x000fe200078ec0ff */
[-C--:B------:R-:W-:Y:S01]  /*8d40*/  FMUL R140, R140, R9.reuse ;  /* 0x000000098c8c7220 */ /* 0x080fe20000400000 */
[----:B------:R-:W-:Y:S01]  /*8d50*/  @P4 LOP3.LUT R109, R109, 0x100000, RZ, 0xfc, !PT ;  /* 0x001000006d6d4812 */ /* 0x000fe200078efcff */
[----:B------:R-:W-:Y:S01]  /*8d60*/  FMUL R141, R141, R9 ;  /* 0x000000098d8d7220 */ /* 0x000fe20000400000 */
[----:B------:R-:W-:Y:S01]  /*8d70*/  F2FP.SATFINITE.E4M3.F32.PACK_AB_MERGE_C R127, RZ, R127, RZ ;  /* 0x0000007fff7f723e */ /* 0x000fe200048070ff */
[----:B------:R-:W-:Y:S01]  /*8d80*/  FMUL R146, R146, R9 ;  /* 0x0000000992927220 */ /* 0x000fe20000400000 */
[----:B------:R-:W-:Y:S01]  /*8d90*/  LOP3.LUT R109, R109, 0x7fffffff, RZ, 0xc0, !PT ;  /* 0x7fffffff6d6d7812 */ /* 0x000fe200078ec0ff */
[----:B------:R-:W4:Y:S01]  /*8da0*/  @!P3 LDC.64 R30, c[0x0][0x5c0] ;  /* 0x00017000ff1ebb82 */ /* 0x000f220000000a00 */
[----:B------:R-:W-:Y:S01]  /*8db0*/  F2FP.SATFINITE.E4M3.F32.PACK_AB_MERGE_C R119, RZ, R119, RZ ;  /* 0x00000077ff77723e */ /* 0x000fe200048070ff */
[----:B------:R-:W-:Y:S01]  /*8dc0*/  FMUL R155, R155, R9 ;  /* 0x000000099b9b7220 */ /* 0x000fe20000400000 */
[----:B------:R-:W-:Y:S01]  /*8dd0*/  F2FP.SATFINITE.E4M3.F32.PACK_AB_MERGE_C R121, RZ, R121, RZ ;  /* 0x00000079ff79723e */ /* 0x000fe200048070ff */
[----:B------:R-:W-:Y:S01]  /*8de0*/  FMUL R138, R138, R9 ;  /* 0x000000098a8a7220 */ /* 0x000fe20000400000 */
[----:B------:R-:W-:Y:S01]  /*8df0*/  F2FP.SATFINITE.E4M3.F32.PACK_AB_MERGE_C R131, RZ, R131, RZ ;  /* 0x00000083ff83723e */ /* 0x000fe200048070ff */
[----:B------:R-:W-:Y:S01]  /*8e00*/  FMUL R137, R137, R9 ;  /* 0x0000000989897220 */ /* 0x000fe20000400000 */
[----:B------:R-:W-:Y:S01]  /*8e10*/  F2FP.SATFINITE.E4M3.F32.PACK_AB_MERGE_C R141, RZ, R141, RZ ;  /* 0x0000008dff8d723e */ /* 0x000fe200048070ff */
[-C--:B------:R-:W-:Y:S01]  /*8e20*/  FMUL R160, R160, R9.reuse ;  /* 0x00000009a0a07220 */ /* 0x080fe20000400000 */
[----:B--2---:R-:W-:Y:S01]  /*8e30*/  @!P5 IADD3 R66, P0, P2, R28, R66, R15 ;  /* 0x000000421c42d210 */ /* 0x004fe20007a1e00f */
[----:B------:R-:W-:Y:S01]  /*8e40*/  FMUL R159, R159, R9 ;  /* 0x000000099f9f7220 */ /* 0x000fe20000400000 */
[----:B------:R-:W-:Y:S01]  /*8e50*/  F2FP.SATFINITE.E4M3.F32.PACK_AB_MERGE_C R155, RZ, R155, RZ ;  /* 0x0000009bff9b723e */ /* 0x000fe200048070ff */
[----:B------:R-:W-:Y:S01]  /*8e60*/  FMUL R134, R134, R9 ;  /* 0x0000000986867220 */ /* 0x000fe20000400000 */
[----:B------:R-:W-:Y:S01]  /*8e70*/  @!P5 IADD3.X R67, R168, R67, R11, P0, P2 ;  /* 0x00000043a843d210 */ /* 0x000fe200007e440b */
[----:B------:R-:W-:Y:S01]  /*8e80*/  FMUL R161, R161, R9 ;  /* 0x00000009a1a17220 */ /* 0x000fe20000400000 */
[----:B------:R-:W-:Y:S01]  /*8e90*/  F2FP.SATFINITE.E4M3.F32.PACK_AB_MERGE_C R137, RZ, R137, RZ ;  /* 0x00000089ff89723e */ /* 0x000fe200048070ff */
[-C--:B------:R-:W-:Y:S01]  /*8ea0*/  FMUL R162, R162, R9.reuse ;  /* 0x00000009a2a27220 */ /* 0x080fe20000400000 */
[----:B---3--:R-:W-:Y:S01]  /*8eb0*/  @!P4 IADD3 R34, P0, P2, R28, R34, R15 ;  /* 0x000000221c22c210 */ /* 0x008fe20007a1e00f */
[----:B------:R-:W-:Y:S01]  /*8ec0*/  FMUL R157, R157, R9 ;  /* 0x000000099d9d7220 */ /* 0x000fe20000400000 */
[----:B------:R-:W-:Y:S01]  /*8ed0*/  F2FP.SATFINITE.E4M3.F32.PACK_AB_MERGE_C R159, RZ, R159, RZ ;  /* 0x0000009fff9f723e */ /* 0x000fe200048070ff */
[----:B------:R-:W-:Y:S01]  /*8ee0*/  FMUL R158, R158, R9 ;  /* 0x000000099e9e7220 */ /* 0x000fe20000400000 */
[----:B------:R-:W-:Y:S01]  /*8ef0*/  @!P4 IADD3.X R35, R168, R35, R11, P0, P2 ;  /* 0x00000023a823c210 */ /* 0x000fe200007e440b */
[----:B------:R-:W-:Y:S01]  /*8f00*/  FMUL R153, R153, R9 ;  /* 0x0000000999997220 */ /* 0x000fe20000400000 */
[----:B------:R-:W-:Y:S01]  /*8f10*/  F2FP.SATFINITE.E4M3.F32.PACK_AB_MERGE_C R161, RZ, R161, RZ ;  /* 0x000000a1ffa1723e */ /* 0x000fe200048070ff */
[-C--:B------:R-:W-:Y:S01]  /*8f20*/  FMUL R156, R156, R9.reuse ;  /* 0x000000099c9c7220 */ /* 0x080fe20000400000 */
[----:B----4-:R-:W-:Y:S01]  /*8f30*/  @!P3 IADD3 R30, P0, P2, R28, R30, R15 ;  /* 0x0000001e1c1eb210 */ /* 0x010fe20007a1e00f */
[----:B------:R-:W-:Y:S01]  /*8f40*/  FMUL R151, R151, R9 ;  /* 0x0000000997977220 */ /* 0x000fe20000400000 */
[----:B------:R-:W-:Y:S01]  /*8f50*/  F2FP.SATFINITE.E4M3.F32.PACK_AB_MERGE_C R157, RZ, R157, RZ ;  /* 0x0000009dff9d723e */ /* 0x000fe200048070ff */
[----:B------:R-:W-:Y:S01]  /*8f60*/  FMUL R154, R154, R9 ;  /* 0x000000099a9a7220 */ /* 0x000fe20000400000 */
[----:B------:R-:W-:Y:S01]  /*8f70*/  @!P3 IADD3.X R31, R168, R31, R11, P0, P2 ;  /* 0x0000001fa81fb210 */ /* 0x000fe200007e440b */
[-C--:B------:R-:W-:Y:S01]  /*8f80*/  FMUL R149, R149, R9.reuse ;  /* 0x0000000995957220 */ /* 0x080fe20000400000 */
[----:B------:R-:W-:Y:S01]  /*8f90*/  ISETP.LT.OR P3, PT, R169, 0xa, !P1 ;  /* 0x0000000aa900780c */ /* 0x000fe20004f61670 */
[----:B------:R-:W-:Y:S01]  /*8fa0*/  FMUL R152, R152, R9 ;  /* 0x0000000998987220 */ /* 0x000fe20000400000 */
        /* <DEDUP_REMOVED lines=8> */
[-C--:B------:R-:W-:Y:S01]  /*9030*/  FMUL R143, R143, R9.reuse ;  /* 0x000000098f8f7220 */ /* 0x080fe20000400000 */
[----:B------:R-:W-:Y:S01]  /*9040*/  FMUL R144, R144, R9 ;  /* 0x0000000990907220 */ /* 0x000fe20000400000 */
[----:B------:R-:W-:Y:S01]  /*9050*/  F2FP.SATFINITE.E4M3.F32.PACK_AB_MERGE_C R145, RZ, R145, RZ ;  /* 0x00000091ff91723e */ /* 0x000fe200048070ff */
[----:B------:R-:W2:Y:S01]  /*9060*/  @!P3 LDC.64 R32, c[0x0][0x5c0] ;  /* 0x00017000ff20bb82 */ /* 0x000ea20000000a00 */
[----:B------:R-:W-:Y:S01]  /*9070*/  @P3 LOP3.LUT R8, R8, 0x100000, RZ, 0xfc, !PT ;  /* 0x0010000008083812 */ /* 0x000fe200078efcff */
[----:B------:R-:W-:Y:S01]  /*9080*/  FMUL R139, R139, R9 ;  /* 0x000000098b8b7220 */ /* 0x000fe20000400000 */
[----:B------:R-:W-:Y:S01]  /*9090*/  F2FP.SATFINITE.E4M3.F32.PACK_AB_MERGE_C R143, RZ, R143, RZ ;  /* 0x0000008fff8f723e */ /* 0x000fe200048070ff */
[-C--:B------:R-:W-:Y:S01]  /*90a0*/  FMUL R142, R142, R9.reuse ;  /* 0x000000098e8e7220 */ /* 0x080fe20000400000 */
[----:B------:R-:W-:Y:S01]  /*90b0*/  LOP3.LUT R8, R8, 0xfff7ffff, RZ, 0xc0, !PT ;  /* 0xfff7ffff08087812 */ /* 0x000fe200078ec0ff */
[----:B------:R-:W-:Y:S01]  /*90c0*/  FMUL R135, R135, R9 ;  /* 0x0000000987877220 */ /* 0x000fe20000400000 */
[----:B------:R-:W-:Y:S01]  /*90d0*/  F2FP.SATFINITE.E4M3.F32.PACK_AB_MERGE_C R139, RZ, R139, RZ ;  /* 0x0000008bff8b723e */ /* 0x000fe200048070ff */
[-C--:B------:R-:W-:Y:S01]  /*90e0*/  FMUL R136, R136, R9.reuse ;  /* 0x0000000988887220 */ /* 0x080fe20000400000 */
[-C--:B------:R-:W-:Y:S01]  /*90f0*/  FMUL R133, R133, R9.reuse ;  /* 0x0000000985857220 */ /* 0x080fe20000400000 */
[----:B------:R-:W-:Y:S01]  /*9100*/  FMUL R132, R132, R9 ;  /* 0x0000000984847220 */ /* 0x000fe20000400000 */
[----:B------:R-:W-:Y:S01]  /*9110*/  F2FP.SATFINITE.E4M3.F32.PACK_AB_MERGE_C R135, RZ, R135, RZ ;  /* 0x00000087ff87723e */ /* 0x000fe200048070ff */
        /* <DEDUP_REMOVED lines=18> */
[-C--:B------:R-:W-:Y:S01]  /*9240*/  FMUL R114, R114, R9.reuse ;  /* 0x0000000972727220 */ /* 0x080fe20000400000 */
[----:B------:R-:W-:Y:S01]  /*9250*/  ISETP.GE.AND P0, PT, R170, 0x81, PT ;  /* 0x00000081aa00780c */ /* 0x000fe20003f06270 */
[----:B------:R-:W-:Y:S01]  /*9260*/  FMUL R111, R111, R9 ;  /* 0x000000096f6f7220 */ /* 0x000fe20000400000 */
[----:B------:R-:W-:Y:S01]  /*9270*/  F2FP.SATFINITE.E4M3.F32.PACK_AB_MERGE_C R115, RZ, R115, RZ ;  /* 0x00000073ff73723e */ /* 0x000fe200048070ff */
        /* <DEDUP_REMOVED lines=12> */
[-C--:B------:R-:W-:Y:S01]  /*9340*/  FMUL R96, R96, R9.reuse ;  /* 0x0000000960607220 */ /* 0x080fe20000400000 */
[-C--:B------:R-:W-:Y:S01]  /*9350*/  FMUL R100, R100, R9.reuse ;  /* 0x0000000964647220 */ /* 0x080fe20000400000 */
        /* <DEDUP_REMOVED lines=11> */
[----:B------:R-:W-:-:S03]  /*9410*/  F2FP.SATFINITE.E4M3.F32.PACK_AB_MERGE_C R23, RZ, R23, RZ ;  /* 0x00000017ff17723e */ /* 0x000fc600048070ff */
[----:B------:R-:W-:Y:S02]  /*9420*/  F2FP.SATFINITE.E4M3.F32.PACK_AB_MERGE_C R19, RZ, R19, RZ ;  /* 0x00000013ff13723e */ /* 0x000fe400048070ff */
[----:B--2---:R-:W-:-:S04]  /*9430*/  @!P4 IADD3 R24, P2, P3, R28, R24, R13 ;  /* 0x000000181c18c210 */ /* 0x004fc80007b5e00d */
[----:B------:R-:W-:Y:S02]  /*9440*/  @!P4 IADD3.X R25, R168, R25, R12, P2, P3 ;  /* 0x00000019a819c210 */ /* 0x000fe400017e640c */
[----:B------:R-:W-:-:S13]  /*9450*/  ISETP.LT.OR P4, PT, R169, 0x2, !P0 ;  /* 0x00000002a900780c */ /* 0x000fda0004781670 */
[----:B------:R-:W2:Y:S01]  /*9460*/  @!P4 LDC.64 R36, c[0x0][0x5c0] ;  /* 0x00017000ff24cb82 */ /* 0x000ea20000000a00 */
[----:B------:R-:W-:-:S04]  /*9470*/  @P4 LOP3.LUT R8, R8, 0x200, RZ, 0xfc, !PT ;  /* 0x0000020008084812 */ /* 0x000fc800078efcff */
[----:B------:R-:W-:Y:S02]  /*9480*/  LOP3.LUT R8, R8, 0xfffbffff, RZ, 0xc0, !PT ;  /* 0xfffbffff08087812 */ /* 0x000fe400078ec0ff */
        /* <DEDUP_REMOVED lines=14> */
[----:B------:R-:W-:-:S04]  /*9570*/  ISETP.GE.AND P4, PT, R170, 0x101, PT ;  /* 0x00000101aa00780c */ /* 0x000fc80003f86270 */
        /* <DEDUP_REMOVED lines=110> */
[----:B------:R-:W-:Y:S02]  /*9c60*/  @P5 LOP3.LUT R8, R8, 0x2, RZ, 0xfc, !PT ;  /* 0x0000000208085812 */ /* 0x000fe400078efcff */
[----:B--2---:R-:W-:-:S04]  /*9c70*/  @!P5 IADD3 R78, P2, P3, R28, R64, R15 ;  /* 0x000000401c4ed210 */ /* 0x004fc80007b5e00f */
[----:B------:R-:W-:Y:S02]  /*9c80*/  @!P5 IADD3.X R79, R168, R65, R11, P2, P3 ;  /* 0x00000041a84fd210 */ /* 0x000fe400017e640b */
[C---:B------:R-:W-:Y:S02]  /*9c90*/  ISETP.LT.OR P5, PT, R169.reuse, 0x2a, !P1 ;  /* 0x0000002aa900780c */ /* 0x040fe40004fa1670 */
[----:B------:R-:W-:-:S11]  /*9ca0*/  ISETP.LT.OR P3, PT, R169, 0x21, !P0 ;  /* 0x00000021a900780c */ /* 0x000fd60004761670 */
[----:B------:R-:W2:Y:S01]  /*9cb0*/  @!P5 LDC.64 R64, c[0x0][0x5c0] ;  /* 0x00017000ff40db82 */ /* 0x000ea20000000a00 */
[----:B------:R-:W-:-:S04]  /*9cc0*/  @P5 LOP3.LUT R109, R109, 0x20000000, RZ, 0xfc, !PT ;  /* 0x200000006d6d5812 */ /* 0x000fc800078efcff */
[----:B------:R-:W-:-:S04]  /*9cd0*/  LOP3.LUT R109, R109, 0xefffffff, RZ, 0xc0, !PT ;  /* 0xefffffff6d6d7812 */ /* 0x000fc800078ec0ff */
[----:B------:R-:W-:-:S04]  /*9ce0*/  @P3 LOP3.LUT R109, R109, 0x10000000, RZ, 0xfc, !PT ;  /* 0x100000006d6d3812 */ /* 0x000fc800078efcff */
[----:B------:R-:W-:Y:S02]  /*9cf0*/  LOP3.LUT R109, R109, 0xf7ffffff, RZ, 0xc0, !PT ;  /* 0xf7ffffff6d6d7812 */ /* 0x000fe400078ec0ff */
[----:B--2---:R-:W-:-:S04]  /*9d00*/  @!P5 IADD3 R80, P1, P2, R28, R64, R15 ;  /* 0x000000401c50d210 */ /* 0x004fc80007a3e00f */
[----:B------:R-:W-:Y:S02]  /*9d10*/  @!P5 IADD3.X R81, R168, R65, R11, P1, P2 ;  /* 0x00000041a851d210 */ /* 0x000fe40000fe440b */
[----:B------:R-:W2:Y:S02]  /*9d20*/  @!P3 LDC.64 R64, c[0x0][0x5c0] ;  /* 0x00017000ff40bb82 */ /* 0x000ea40000000a00 */
        /* <DEDUP_REMOVED lines=23> */
[----:B------:R-:W2:Y:S01]  /*9ea0*/  @!P2 LDC.64 R64, c[0x0][0x5c0] ;  /* 0x00017000ff40ab82 */ /* 0x000ea20000000a00 */
[----:B------:R-:W-:-:S04]  /*9eb0*/  ISETP.GE.AND P3, PT, R170, 0x89, PT ;  /* 0x00000089aa00780c */ /* 0x000fc80003f66270 */
[----:B------:R-:W-:Y:S02]  /*9ec0*/  ISETP.LT.OR P5, PT, R169, 0x11, !P3 ;  /* 0x00000011a900780c */ /* 0x000fe40005fa1670 */
        /* <DEDUP_REMOVED lines=46> */
[----:B------:R-:W-:-:S02]  /*a1b0*/  P2R R209, PR, RZ, 0x2 ;  /* 0x00000002ffd17803 */ /* 0x000fc40000000000 */
[----:B------:R-:W-:-:S04]  /*a1c0*/  @P5 LOP3.LUT R109, R109, 0x800, RZ, 0xfc, !PT ;  /* 0x000008006d6d5812 */ /* 0x000fc800078efcff */
[----:B------:R-:W-:-:S03]  /*a1d0*/  LOP3.LUT R109, R109, 0xfffffbff, RZ, 0xc0, !PT ;  /* 0xfffffbff6d6d7812 */ /* 0x000fc600078ec0ff */
[----:B------:R-:W-:-:S04]  /*a1e0*/  @!P1 IADD3 R199, P4, P2, R15, R28, R16 ;  /* 0x0000001c0fc79210 */ /* 0x000fc80007a9e010 */
        /* <DEDUP_REMOVED lines=32> */
[C---:B------:R-:W-:Y:S02]  /*a3f0*/  ISETP.LT.OR P2, PT, R169.reuse, 0x1a, !P0 ;  /* 0x0000001aa900780c */ /* 0x040fe40004741670 */
[----:B------:R-:W-:Y:S02]  /*a400*/  ISETP.LT.OR P1, PT, R169, 0x21, !P3 ;  /* 0x00000021a900780c */ /* 0x000fe40005f21670 */
[----:B------:R-:W-:-:S02]  /*a410*/  LOP3.LUT R109, R109, 0xfffdffff, RZ, 0xc0, !PT ;  /* 0xfffdffff6d6d7812 */ /* 0x000fc400078ec0ff */
[----:B------:R-:W-:-:S07]  /*a420*/  P2R R188, PR, RZ, 0x4 ;  /* 0x00000004ffbc7803 */ /* 0x000fce0000000000 */
[----:B------:R-:W-:Y:S02]  /*a430*/  @!P2 IADD3 R183, P5, P4, R15, R28, R16 ;  /* 0x0000001c0fb7a210 */ /* 0x000fe40007cbe010 */
[----:B------:R-:W-:Y:S02]  /*a440*/  @P1 LOP3.LUT R109, R109, 0x20000, RZ, 0xfc, !PT ;  /* 0x000200006d6d1812 */ /* 0x000fe400078efcff */
[----:B------:R-:W-:Y:S02]  /*a450*/  @!P2 IADD3.X R182, R11, R168, R14, P5, P4 ;  /* 0x000000a80bb6a210 */ /* 0x000fe40002fe840e */
[----:B------:R-:W-:Y:S02]  /*a460*/  @!P1 IADD3 R179, P5, P4, R15, R28, R13 ;  /* 0x0000001c0fb39210 */ /* 0x000fe40007cbe00d */
[----:B------:R-:W-:Y:S02]  /*a470*/  LOP3.LUT R109, R109, 0xfffeffff, RZ, 0xc0, !PT ;  /* 0xfffeffff6d6d7812 */ /* 0x000fe400078ec0ff */
[----:B------:R-:W-:-:S02]  /*a480*/  @!P1 IADD3.X R178, R11, R168, R12, P5, P4 ;  /* 0x000000a80bb29210 */ /* 0x000fc40002fe840c */
[----:B------:R-:W-:-:S13]  /*a490*/  ISETP.LT.OR P1, PT, R169, 0x22, !P3 ;  /* 0x00000022a900780c */ /* 0x000fda0005f21670 */
[----:B------:R-:W-:Y:S02]  /*a4a0*/  @!P1 IADD3 R177, P5, P4, R15, R28, R13 ;  /* 0x0000001c0fb19210 */ /* 0x000fe40007cbe00d */
[----:B------:R-:W-:Y:S02]  /*a4b0*/  @P1 LOP3.LUT R109, R109, 0x10000, RZ, 0xfc, !PT ;  /* 0x000100006d6d1812 */ /* 0x000fe400078efcff */
[----:B------:R-:W-:Y:S02]  /*a4c0*/  @!P1 IADD3.X R176, R11, R168, R12, P5, P4 ;  /* 0x000000a80bb09210 */ /* 0x000fe40002fe840c */
[C---:B------:R-:W-:Y:S02]  /*a4d0*/  ISETP.LT.OR P1, PT, R169.reuse, 0x29, !P3 ;  /* 0x00000029a900780c */ /* 0x040fe40005f21670 */
[----:B------:R-:W-:Y:S02]  /*a4e0*/  ISETP.LT.OR P3, PT, R169, 0x2a, !P3 ;  /* 0x0000002aa900780c */ /* 0x000fe40005f61670 */
[----:B------:R-:W-:-:S02]  /*a4f0*/  LOP3.LUT R109, R109, 0xffff7fff, RZ, 0xc0, !PT ;  /* 0xffff7fff6d6d7812 */ /* 0x000fc400078ec0ff */
[----:B------:R-:W-:-:S07]  /*a500*/  P2R R173, PR, RZ, 0x8 ;  /* 0x00000008ffad7803 */ /* 0x000fce0000000000 */
[--C-:B------:R-:W-:Y:S02]  /*a510*/  @!P1 IADD3 R171, P5, P4, R15, R28, R13.reuse ;  /* 0x0000001c0fab9210 */ /* 0x100fe40007cbe00d */
[----:B------:R-:W-:Y:S02]  /*a520*/  @P1 LOP3.LUT R109, R109, 0x8000, RZ, 0xfc, !PT ;  /* 0x000080006d6d1812 */ /* 0x000fe400078efcff */
[--C-:B------:R-:W-:Y:S02]  /*a530*/  @!P1 IADD3.X R174, R11, R168, R12.reuse, P5, P4 ;  /* 0x000000a80bae9210 */ /* 0x100fe40002fe840c */
[----:B------:R-:W-:Y:S02]  /*a540*/  @!P3 IADD3 R167, P5, P4, R15, R28, R13 ;  /* 0x0000001c0fa7b210 */ /* 0x000fe40007cbe00d */
[----:B------:R-:W-:Y:S02]  /*a550*/  LOP3.LUT P1, RZ, R109, 0x100000, RZ, 0xc0, !PT ;  /* 0x001000006dff7812 */ /* 0x000fe4000782c0ff */
[----:B------:R-:W-:-:S02]  /*a560*/  @!P3 IADD3.X R172, R11, R168, R12, P5, P4 ;  /* 0x000000a80bacb210 */ /* 0x000fc40002fe840c */
[----:B------:R-:W-:Y:S02]  /*a570*/  ISETP.LT.OR P4, PT, R169, 0x21, !P0 ;  /* 0x00000021a900780c */ /* 0x000fe40004781670 */
[----:B------:R-:W-:Y:S02]  /*a580*/  LOP3.LUT P3, RZ, R8, 0x200000, RZ, 0xc0, !PT ;  /* 0x0020000008ff7812 */ /* 0x000fe4000786c0ff */
[----:B------:R-:W-:-:S09]  /*a590*/  P2R R175, PR, RZ, 0x10 ;  /* 0x00000010ffaf7803 */ /* 0x000fd20000000000 */
[----:B01----:R-:W-:-:S04]  /*a5a0*/  @!P4 IADD3 R165, P6, P5, R15, R28, R16 ;  /* 0x0000001c0fa5c210 */ /* 0x003fc80007dde010 */
[----:B------:R-:W-:Y:S02]  /*a5b0*/  @!P4 IADD3.X R164, R11, R168, R14, P6, P5 ;  /* 0x000000a80ba4c210 */ /* 0x000fe400037ea40e */
[----:B------:R-:W-:Y:S02]  /*a5c0*/  ISETP.LT.OR P5, PT, R169, 0x22, !P0 ;  /* 0x00000022a900780c */ /* 0x000fe400047a1670 */
[----:B------:R-:W-:Y:S02]  /*a5d0*/  LOP3.LUT P4, RZ, R109, 0x200000, RZ, 0xc0, !PT ;  /* 0x002000006dff7812 */ /* 0x000fe4000788c0ff */
[----:B------:R-:W-:-:S09]  /*a5e0*/  P2R R181, PR, RZ, 0x20 ;  /* 0x00000020ffb57803 */ /* 0x000fd20000000000 */
[----:B------:R-:W-:-:S04]  /*a5f0*/  @!P5 IADD3 R29, P2, P6, R15, R28, R16 ;  /* 0x0000001c0f1dd210 */ /* 0x000fc80007e5e010 */
[----:B------:R-:W-:Y:S02]  /*a600*/  @!P5 IADD3.X R166, R11, R168, R14, P2, P6 ;  /* 0x000000a80ba6d210 */ /* 0x000fe400017ec40e */
[----:B------:R-:W-:Y:S02]  /*a610*/  ISETP.GE.AND P6, PT, R170, 0x1, PT ;  /* 0x00000001aa00780c */ /* 0x000fe40003fc6270 */
[----:B------:R-:W-:Y:S02]  /*a620*/  LOP3.LUT P5, RZ, R8, 0x200, RZ, 0xc0, !PT ;  /* 0x0000020008ff7812 */ /* 0x000fe400078ac0ff */
[----:B------:R-:W-:-:S13]  /*a630*/  ISETP.LT.OR P0, PT, R169, 0x1, !P6 ;  /* 0x00000001a900780c */ /* 0x000fda0007701670 */
[----:B------:R-:W0:Y:S02]  /*a640*/  @!P0 LDC.64 R64, c[0x0][0x5c0] ;  /* 0x00017000ff408b82 */ /* 0x000e240000000a00 */
[----:B0-----:R-:W-:-:S05]  /*a650*/  @!P0 IADD3 R94, P2, R28, R64, RZ ;  /* 0x000000401c5e8210 */ /* 0x001fca0007f5e0ff */
[----:B------:R-:W-:-:S05]  /*a660*/  @!P0 IMAD.X R95, R168, 0x1, R65, P2 ;  /* 0x00000001a85f8824 */ /* 0x000fca00010e0641 */
[----:B------:R0:W-:Y:S01]  /*a670*/  @!P0 STG.E.U8 desc[UR30][R94.64], R107 ;  /* 0x0000006b5e008986 */ /* 0x0001e2000c10111e */
[----:B------:R-:W-:Y:S02]  /*a680*/  ISETP.LT.OR P0, PT, R169, 0x2, !P6 ;  /* 0x00000002a900780c */ /* 0x000fe40007701670 */
[----:B0-----:R-:W-:-:S11]  /*a690*/  P2R R107, PR, RZ, 0x8 ;  /* 0x00000008ff6b7803 */ /* 0x001fd60000000000 */
[----:B------:R-:W0:Y:S02]  /*a6a0*/  @!P0 LDC.64 R64, c[0x0][0x5c0] ;  /* 0x00017000ff408b82 */ /* 0x000e240000000a00 */
[----:B0-----:R-:W-:-:S05]  /*a6b0*/  @!P0 IADD3 R200, P2, R28, R64, RZ ;  /* 0x000000401cc88210 */ /* 0x001fca0007f5e0ff */
[----:B------:R-:W-:Y:S01]  /*a6c0*/  @!P0 IMAD.X R201, R168, 0x1, R65, P2 ;  /* 0x00000001a8c98824 */ /* 0x000fe200010e0641 */
[----:B------:R-:W-:-:S04]  /*a6d0*/  LOP3.LUT P2, RZ, R8, 0x100000, RZ, 0xc0, !PT ;  /* 0x0010000008ff7812 */ /* 0x000fc8000784c0ff */
[----:B------:R-:W-:Y:S01]  /*a6e0*/  @!P0 STG.E.U8 desc[UR30][R200.64+0x1], R219 ;  /* 0x000001dbc8008986 */ /* 0x000fe2000c10111e */
[----:B------:R-:W-:-:S03]  /*a6f0*/  ISETP.LT.OR P0, PT, R169, 0x9, !P6 ;  /* 0x00000009a900780c */ /* 0x000fc60007701670 */
[----:B------:R0:W-:Y:S01]  /*a700*/  @!P4 STG.E.U8 desc[UR30][R66.64], R101 ;  /* 0x000000654200c986 */ /* 0x0001e2000c10111e */
[----:B------:R-:W-:-:S03]  /*a710*/  ISETP.LT.OR P4, PT, R169, 0xa, !P6 ;  /* 0x0000000aa900780c */ /* 0x000fc60007781670 */
[----:B------:R1:W-:Y:S01]  /*a720*/  @!P1 STG.E.U8 desc[UR30][R34.64+0x1], R221 ;  /* 0x000001dd22009986 */ /* 0x0003e2000c10111e */
[----:B------:R-:W-:-:S05]  /*a730*/  LOP3.LUT P1, RZ, R109, 0x40, RZ, 0xc0, !PT ;  /* 0x000000406dff7812 */ /* 0x000fca000782c0ff */
[----:B------:R-:W2:Y:S01]  /*a740*/  @!P0 LDC.64 R64, c[0x0][0x5c0] ;  /* 0x00017000ff408b82 */ /* 0x000ea20000000a00 */
[----:B0-----:R-:W-:Y:S02]  /*a750*/  F2FP.SATFINITE.E4M3.F32.PACK_AB_MERGE_C R67, RZ, R126, RZ ;  /* 0x0000007eff43723e */ /* 0x001fe400048070ff */
[----:B------:R-:W-:Y:S02]  /*a760*/  P2R R66, PR, RZ, 0x40 ;  /* 0x00000040ff427803 */ /* 0x000fe40000000000 */
[----:B-1----:R-:W-:Y:S02]  /*a770*/  F2FP.SATFINITE.E4M3.F32.PACK_AB_MERGE_C R35, RZ, R122, RZ ;  /* 0x0000007aff23723e */ /* 0x002fe400048070ff */
[----:B------:R-:W-:Y:S02]  /*a780*/  LOP3.LUT P6, RZ, R8, 0x80000, RZ, 0xc0, !PT ;  /* 0x0008000008ff7812 */ /* 0x000fe400078cc0ff */
[----:B--2---:R-:W-:-:S05]  /*a790*/  @!P0 IADD3 R94, P3, R28, R64, RZ ;  /* 0x000000401c5e8210 */ /* 0x004fca0007f7e0ff */
[----:B------:R-:W-:Y:S02]  /*a7a0*/  @!P0 IMAD.X R95, R168, 0x1, R65, P3 ;  /* 0x00000001a85f8824 */ /* 0x000fe400018e0641 */
[----:B------:R-:W0:Y:S03]  /*a7b0*/  @!P4 LDC.64 R64, c[0x0][0x5c0] ;  /* 0x00017000ff40cb82 */ /* 0x000e260000000a00 */
[----:B------:R-:W-:Y:S01]  /*a7c0*/  @!P0 STG.E.U8 desc[UR30][R94.64+0x8], R127 ;  /* 0x0000087f5e008986 */ /* 0x000fe2000c10111e */
[----:B------:R-:W-:Y:S02]  /*a7d0*/  LOP3.LUT P0, RZ, R109, 0x20, RZ, 0xc0, !PT ;  /* 0x000000206dff7812 */ /* 0x000fe4000780c0ff */
[----:B0-----:R-:W-:-:S05]  /*a7e0*/  @!P4 IADD3 R64, P3, R28, R64, RZ ;  /* 0x000000401c40c210 */ /* 0x001fca0007f7e0ff */
[----:B------:R-:W-:Y:S01]  /*a7f0*/  @!P4 IMAD.X R65, R168, 0x1, R65, P3 ;  /* 0x00000001a841c824 */ /* 0x000fe200018e0641 */
[----:B------:R-:W-:-:S04]  /*a800*/  ISETP.NE.AND P3, PT, R107, RZ, PT ;  /* 0x000000ff6b00720c */ /* 0x000fc80003f65270 */
[----:B------:R0:W-:Y:S01]  /*a810*/  @!P4 STG.E.U8 desc[UR30][R64.64+0x9], R35 ;  /* 0x000009234000c986 */ /* 0x0001e2000c10111e */
[----:B------:R-:W-:-:S08]  /*a820*/  LOP3.LUT P4, RZ, R8, 0x40000, RZ, 0xc0, !PT ;  /* 0x0004000008ff7812 */ /* 0x000fd0000788c0ff */
[----:B------:R1:W-:Y:S01]  /*a830*/  @!P3 STG.E.U8 desc[UR30][R30.64+0x8], R119 ;  /* 0x000008771e00b986 */ /* 0x0003e2000c10111e */
[C---:B------:R-:W-:Y:S01]  /*a840*/  LOP3.LUT P3, RZ, R8.reuse, 0x20000, RZ, 0xc0, !PT ;  /* 0x0002000008ff7812 */ /* 0x040fe2000786c0ff */
[----:B0-----:R-:W0:Y:S02]  /*a850*/  @!P1 LDC.64 R34, c[0x0][0x5c0] ;  /* 0x00017000ff229b82 */ /* 0x001e240000000a00 */
[----:B------:R-:W-:Y:S01]  /*a860*/  @!P2 STG.E.U8 desc[UR30][R32.64+0x9], R67 ;  /* 0x000009432000a986 */ /* 0x000fe2000c10111e */
[----:B------:R-:W-:Y:S02]  /*a870*/  LOP3.LUT P2, RZ, R109, 0x10, RZ, 0xc0, !PT ;  /* 0x000000106dff7812 */ /* 0x000fe4000784c0ff */
[----:B------:R-:W-:Y:S01]  /*a880*/  F2FP.SATFINITE.E4M3.F32.PACK_AB_MERGE_C R65, RZ, R128, RZ ;  /* 0x00000080ff41723e */ /* 0x000fe200048070ff */
[----:B------:R2:W-:Y:S01]  /*a890*/  @!P6 STG.E.U8 desc[UR30][R24.64], R121 ;  /* 0x000000791800e986 */ /* 0x0005e2000c10111e */
[----:B------:R-:W-:Y:S01]  /*a8a0*/  LOP3.LUT P6, RZ, R8, 0x10000, RZ, 0xc0, !PT ;  /* 0x0001000008ff7812 */ /* 0x000fe200078cc0ff */
[----:B-1----:R-:W1:Y:S02]  /*a8b0*/  @!P0 LDC.64 R30, c[0x0][0x5c0] ;  /* 0x00017000ff1e8b82 */ /* 0x002e640000000a00 */
[----:B------:R3:W-:Y:S06]  /*a8c0*/  @!P5 STG.E.U8 desc[UR30][R36.64+0x1], R65 ;  /* 0x000001412400d986 */ /* 0x0007ec000c10111e */
[----:B--2---:R-:W2:Y:S01]  /*a8d0*/  @!P2 LDC.64 R24, c[0x0][0x5c0] ;  /* 0x00017000ff18ab82 */ /* 0x004ea20000000a00 */
[----:B---3--:R-:W-:-:S02]  /*a8e0*/  P2R R36, PR, RZ, 0x40 ;  /* 0x00000040ff247803 */ /* 0x008fc40000000000 */
[----:B0-----:R-:W-:Y:S02]  /*a8f0*/  @!P1 IADD3 R34, P5, R217, R34, RZ ;  /* 0x00000022d9229210 */ /* 0x001fe40007fbe0ff */
[C---:B------:R-:W-:Y:S02]  /*a900*/  LOP3.LUT P6, RZ, R109.reuse, 0x8, RZ, 0xc0, !PT ;  /* 0x000000086dff7812 */ /* 0x040fe400078cc0ff */
[----:B------:R-:W-:Y:S01]  /*a910*/  F2FP.SATFINITE.E4M3.F32.PACK_AB_MERGE_C R37, RZ, R140, RZ ;  /* 0x0000008cff25723e */ /* 0x000fe200048070ff */
[----:B------:R-:W-:Y:S01]  /*a920*/  @!P1 IMAD.X R35, R216, 0x1, R35, P5 ;  /* 0x00000001d8239824 */ /* 0x000fe200028e0623 */
[----:B------:R-:W-:-:S04]  /*a930*/  LOP3.LUT P5, RZ, R109, 0x4, RZ, 0xc0, !PT ;  /* 0x000000046dff7812 */ /* 0x000fc800078ac0ff */
[----:B------:R0:W-:Y:S01]  /*a940*/  @!P1 STG.E.U8 desc[UR30][R34.64], R131 ;  /* 0x0000008322009986 */ /* 0x0001e2000c10111e */
[----:B-1----:R-:W-:-:S05]  /*a950*/  @!P0 IADD3 R30, P1, R215, R30, RZ ;  /* 0x0000001ed71e8210 */ /* 0x002fca0007f3e0ff */
[----:B------:R-:W-:Y:S01]  /*a960*/  @!P0 IMAD.X R31, R214, 0x1, R31, P1 ;  /* 0x00000001d61f8824 */ /* 0x000fe200008e061f */
[----:B------:R-:W-:-:S04]  /*a970*/  LOP3.LUT P1, RZ, R8, 0x2000, RZ, 0xc0, !PT ;  /* 0x0000200008ff7812 */ /* 0x000fc8000782c0ff */
[----:B------:R1:W-:Y:S01]  /*a980*/  @!P0 STG.E.U8 desc[UR30][R30.64+0x1], R37 ;  /* 0x000001251e008986 */ /* 0x0003e2000c10111e */
[----:B0-----:R-:W-:Y:S02]  /*a990*/  P2R R34, PR, RZ, 0x2 ;  /* 0x00000002ff227803 */ /* 0x001fe40000000000 */
[----:B--2---:R-:W-:Y:S01]  /*a9a0*/  @!P2 IADD3 R32, P1, R213, R24, RZ ;  /* 0x00000018d520a210 */ /* 0x004fe20007f3e0ff */
[----:B------:R-:W-:Y:S01]  /*a9b0*/  @!P4 STG.E.U8 desc[UR30][R42.64+0x8], R141 ;  /* 0x0000088d2a00c986 */ /* 0x000fe2000c10111e */
[----:B------:R-:W-:Y:S02]  /*a9c0*/  F2FP.SATFINITE.E4M3.F32.PACK_AB_MERGE_C R35, RZ, R146, RZ ;  /* 0x00000092ff23723e */ /* 0x000fe400048070ff */
[----:B------:R-:W-:Y:S01]  /*a9d0*/  LOP3.LUT P0, RZ, R109, 0x2, RZ, 0xc0, !PT ;  /* 0x000000026dff7812 */ /* 0x000fe2000780c0ff */
[----:B------:R-:W-:Y:S01]  /*a9e0*/  @!P2 IMAD.X R33, R212, 0x1, R25, P1 ;  /* 0x00000001d421a824 */ /* 0x000fe200008e0619 */
[----:B------:R-:W-:Y:S01]  /*a9f0*/  LOP3.LUT P4, RZ, R8, 0x1000, RZ, 0xc0, !PT ;  /* 0x0000100008ff7812 */ /* 0x000fe2000788c0ff */
[----:B------:R-:W0:Y:S01]  /*aa00*/  @!P6 LDC.64 R24, c[0x0][0x5c0] ;  /* 0x00017000ff18eb82 */ /* 0x000e220000000a00 */
[----:B------:R2:W-:Y:S01]  /*aa10*/  @!P3 STG.E.U8 desc[UR30][R44.64+0x9], R35 ;  /* 0x000009232c00b986 */ /* 0x0005e2000c10111e */
[----:B-1----:R-:W-:-:S02]  /*aa20*/  F2FP.SATFINITE.E4M3.F32.PACK_AB_MERGE_C R37, RZ, R160, RZ ;  /* 0x000000a0ff25723e */ /* 0x002fc400048070ff */
[----:B------:R-:W-:Y:S01]  /*aa30*/  LOP3.LUT P3, RZ, R109, 0x1, RZ, 0xc0, !PT ;  /* 0x000000016dff7812 */ /* 0x000fe2000786c0ff */
[----:B------:R-:W-:Y:S01]  /*aa40*/  @!P2 STG.E.U8 desc[UR30][R32.64+0x8], R155 ;  /* 0x0000089b2000a986 */ /* 0x000fe2000c10111e */
[----:B------:R-:W-:Y:S02]  /*aa50*/  LOP3.LUT P2, RZ, R8, 0x100, RZ, 0xc0, !PT ;  /* 0x0000010008ff7812 */ /* 0x000fe4000784c0ff */
[----:B--2---:R-:W-:Y:S02]  /*aa60*/  F2FP.SATFINITE.E4M3.F32.PACK_AB_MERGE_C R35, RZ, R138, RZ ;  /* 0x0000008aff23723e */ /* 0x004fe400048070ff */
[----:B0-----:R-:W-:-:S05]  /*aa70*/  @!P6 IADD3 R30, P1, R211, R24, RZ ;  /* 0x00000018d31ee210 */ /* 0x001fca0007f3e0ff */
[----:B------:R-:W-:Y:S01]  /*aa80*/  @!P6 IMAD.X R31, R210, 0x1, R25, P1 ;  /* 0x00000001d21fe824 */ /* 0x000fe200008e0619 */
[----:B------:R-:W-:Y:S01]  /*aa90*/  ISETP.NE.AND P1, PT, R34, RZ, PT ;  /* 0x000000ff2200720c */ /* 0x000fe20003f25270 */
[----:B------:R-:W0:Y:S03]  /*aaa0*/  @!P5 LDC.64 R24, c[0x0][0x5c0] ;  /* 0x00017000ff18db82 */ /* 0x000e260000000a00 */
[----:B------:R1:W-:Y:S01]  /*aab0*/  @!P6 STG.E.U8 desc[UR30][R30.64+0x9], R35 ;  /* 0x000009231e00e986 */ /* 0x0003e2000c10111e */
[----:B------:R-:W-:Y:S02]  /*aac0*/  ISETP.NE.AND P6, PT, R36, RZ, PT ;  /* 0x000000ff2400720c */ /* 0x000fe40003fc5270 */
[----:B-1----:R-:W-:-:S11]  /*aad0*/  F2FP.SATFINITE.E4M3.F32.PACK_AB_MERGE_C R35, RZ, R134, RZ ;  /* 0x00000086ff23723e */ /* 0x002fd600048070ff */
[----:B------:R-:W-:Y:S01]  /*aae0*/  @!P6 STG.E.U8 desc[UR30][R56.64], R137 ;  /* 0x000000893800e986 */ /* 0x000fe2000c10111e */
[----:B------:R-:W-:-:S03]  /*aaf0*/  ISETP.NE.AND P6, PT, R66, RZ, PT ;  /* 0x000000ff4200720c */ /* 0x000fc60003fc5270 */
[----:B------:R-:W-:Y:S01]  /*ab00*/  @!P1 STG.E.U8 desc[UR30][R26.64+0x1], R37 ;  /* 0x000001251a009986 */ /* 0x000fe2000c10111e */
[----:B0-----:R-:W-:-:S05]  /*ab10*/  @!P5 IADD3 R32, P1, R207, R24, RZ ;  /* 0x00000018cf20d210 */ /* 0x001fca0007f3e0ff */
[----:B------:R-:W-:Y:S01]  /*ab20*/  @!P5 IMAD.X R33, R208, 0x1, R25, P1 ;  /* 0x00000001d021d824 */ /* 0x000fe200008e0619 */
[----:B------:R-:W-:Y:S01]  /*ab30*/  ISETP.NE.AND P1, PT, R209, RZ, PT ;  /* 0x000000ffd100720c */ /* 0x000fe20003f25270 */
[----:B------:R-:W0:Y:S03]  /*ab40*/  @!P0 LDC.64 R24, c[0x0][0x5c0] ;  /* 0x00017000ff188b82 */ /* 0x000e260000000a00 */
[----:B------:R1:W-:Y:S02]  /*ab50*/  @!P5 STG.E.U8 desc[UR30][R32.64], R159 ;  /* 0x0000009f2000d986 */ /* 0x0003e4000c10111e */
[----:B-1----:R-:W-:Y:S02]  /*ab60*/  F2FP.SATFINITE.E4M3.F32.PACK_AB_MERGE_C R33, RZ, R162, RZ ;  /* 0x000000a2ff21723e */ /* 0x002fe400048070ff */
[----:B0-----:R-:W-:-:S05]  /*ab70*/  @!P0 IADD3 R30, P5, R205, R24, RZ ;  /* 0x00000018cd1e8210 */ /* 0x001fca0007fbe0ff */
[----:B------:R-:W-:Y:S01]  /*ab80*/  @!P0 IMAD.X R31, R206, 0x1, R25, P5 ;  /* 0x00000001ce1f8824 */ /* 0x000fe200028e0619 */
[----:B------:R-:W-:Y:S01]  /*ab90*/  LOP3.LUT P5, RZ, R109, 0x400, RZ, 0xc0, !PT ;  /* 0x000004006dff7812 */ /* 0x000fe200078ac0ff */
[----:B------:R-:W0:Y:S03]  /*aba0*/  @!P3 LDC.64 R24, c[0x0][0x5c0] ;  /* 0x00017000ff18bb82 */ /* 0x000e260000000a00 */
[----:B------:R1:W-:Y:S01]  /*abb0*/  @!P0 STG.E.U8 desc[UR30][R30.64+0x1], R35 ;  /* 0x000001231e008986 */ /* 0x0003e2000c10111e */
[----:B------:R-:W-:-:S03]  /*abc0*/  LOP3.LUT P0, RZ, R8, 0x8000, RZ, 0xc0, !PT ;  /* 0x0000800008ff7812 */ /* 0x000fc6000780c0ff */
[----:B------:R-:W-:Y:S01]  /*abd0*/  @!P4 STG.E.U8 desc[UR30][R50.64+0x8], R161 ;  /* 0x000008a13200c986 */ /* 0x000fe2000c10111e */
[----:B------:R-:W-:-:S03]  /*abe0*/  LOP3.LUT P4, RZ, R8, 0x4000, RZ, 0xc0, !PT ;  /* 0x0000400008ff7812 */ /* 0x000fc6000788c0ff */
[----:B------:R-:W-:Y:S01]  /*abf0*/  @!P2 STG.E.U8 desc[UR30][R46.64+0x9], R33 ;  /* 0x000009212e00a986 */ /* 0x000fe2000c10111e */
[----:B-1----:R-:W-:Y:S02]  /*ac00*/  F2FP.SATFINITE.E4M3.F32.PACK_AB_MERGE_C R35, RZ, R158, RZ ;  /* 0x0000009eff23723e */ /* 0x002fe400048070ff */
[----:B0-----:R-:W-:-:S05]  /*ac10*/  @!P3 IADD3 R26, P2, R203, R24, RZ ;  /* 0x00000018cb1ab210 */ /* 0x001fca0007f5e0ff */
[----:B------:R-:W-:Y:S01]  /*ac20*/  @!P3 IMAD.X R27, R204, 0x1, R25, P2 ;  /* 0x00000001cc1bb824 */ /* 0x000fe200010e0619 */
[----:B------:R-:W-:Y:S01]  /*ac30*/  LOP3.LUT P2, RZ, R8, 0x800, RZ, 0xc0, !PT ;  /* 0x0000080008ff7812 */ /* 0x000fe2000784c0ff */
[----:B------:R-:W0:Y:S03]  /*ac40*/  @!P1 LDC.64 R24, c[0x0][0x5c0] ;  /* 0x00017000ff189b82 */ /* 0x000e260000000a00 */
[----:B------:R-:W-:Y:S01]  /*ac50*/  @!P3 STG.E.U8 desc[UR30][R26.64+0x8], R157 ;  /* 0x0000089d1a00b986 */ /* 0x000fe2000c10111e */
[----:B0-----:R-:W-:-:S05]  /*ac60*/  @!P1 IADD3 R30, P3, R199, R24, RZ ;  /* 0x00000018c71e9210 */ /* 0x001fca0007f7e0ff */
[----:B------:R-:W-:-:S05]  /*ac70*/  @!P1 IMAD.X R31, R202, 0x1, R25, P3 ;  /* 0x00000001ca1f9824 */ /* 0x000fca00018e0619 */
[----:B------:R0:W-:Y:S01]  /*ac80*/  @!P1 STG.E.U8 desc[UR30][R30.64+0x9], R35 ;  /* 0x000009231e009986 */ /* 0x0001e2000c10111e */
[----:B------:R-:W-:Y:S02]  /*ac90*/  ISETP.LT.OR P1, PT, R169, 0x11, !P6 ;  /* 0x00000011a900780c */ /* 0x000fe40007721670 */
[----:B0-----:R-:W-:-:S11]  /*aca0*/  F2FP.SATFINITE.E4M3.F32.PACK_AB_MERGE_C R35, RZ, R156, RZ ;  /* 0x0000009cff23723e */ /* 0x001fd600048070ff */
[----:B------:R-:W0:Y:S02]  /*acb0*/  @!P1 LDC.64 R24, c[0x0][0x5c0] ;  /* 0x00017000ff189b82 */ /* 0x000e240000000a00 */
[----:B0-----:R-:W-:-:S05]  /*acc0*/  @!P1 IADD3 R32, P3, R28, R24, RZ ;  /* 0x000000181c209210 */ /* 0x001fca0007f7e0ff */
[----:B------:R-:W-:-:S05]  /*acd0*/  @!P1 IMAD.X R33, R168, 0x1, R25, P3 ;  /* 0x00000001a8219824 */ /* 0x000fca00018e0619 */
[----:B------:R0:W-:Y:S01]  /*ace0*/  @!P1 STG.E.U8 desc[UR30][R32.64+0x10], R153 ;  /* 0x0000109920009986 */ /* 0x0001e2000c10111e */
[----:B------:R-:W-:Y:S02]  /*acf0*/  ISETP.LT.OR P1, PT, R169, 0x12, !P6 ;  /* 0x00000012a900780c */ /* 0x000fe40007721670 */
[----:B0-----:R-:W-:-:S11]  /*ad00*/  F2FP.SATFINITE.E4M3.F32.PACK_AB_MERGE_C R33, RZ, R154, RZ ;  /* 0x0000009aff21723e */ /* 0x001fd600048070ff */
[----:B------:R-:W0:Y:S02]  /*ad10*/  @!P1 LDC.64 R24, c[0x0][0x5c0] ;  /* 0x00017000ff189b82 */ /* 0x000e240000000a00 */
[----:B0-----:R-:W-:-:S05]  /*ad20*/  @!P1 IADD3 R26, P3, R28, R24, RZ ;  /* 0x000000181c1a9210 */ /* 0x001fca0007f7e0ff */
[----:B------:R-:W-:Y:S01]  /*ad30*/  @!P1 IMAD.X R27, R168, 0x1, R25, P3 ;  /* 0x00000001a81b9824 */ /* 0x000fe200018e0619 */
[----:B------:R-:W-:-:S04]  /*ad40*/  LOP3.LUT P3, RZ, R8, 0x400, RZ, 0xc0, !PT ;  /* 0x0000040008ff7812 */ /* 0x000fc8000786c0ff */
[----:B------:R0:W-:Y:S01]  /*ad50*/  @!P1 STG.E.U8 desc[UR30][R26.64+0x11], R35 ;  /* 0x000011231a009986 */ /* 0x0001e2000c10111e */
[----:B------:R-:W-:-:S03]  /*ad60*/  ISETP.LT.OR P1, PT, R169, 0x19, !P6 ;  /* 0x00000019a900780c */ /* 0x000fc60007721670 */
[----:B------:R-:W-:Y:S04]  /*ad70*/  @!P0 STG.E.U8 desc[UR30][R38.64+0x10], R151 ;  /* 0x0000109726008986 */ /* 0x000fe8000c10111e */
[----:B------:R1:W-:Y:S01]  /*ad80*/  @!P2 STG.E.U8 desc[UR30][R6.64+0x11], R33 ;  /* 0x000011210600a986 */ /* 0x0003e2000c10111e */
[----:B------:R-:W-:Y:S02]  /*ad90*/  LOP3.LUT P2, RZ, R109, 0x800, RZ, 0xc0, !PT ;  /* 0x000008006dff7812 */ /* 0x000fe4000784c0ff */
[----:B0-----:R-:W-:-:S03]  /*ada0*/  F2FP.SATFINITE.E4M3.F32.PACK_AB_MERGE_C R27, RZ, R150, RZ ;  /* 0x00000096ff1b723e */ /* 0x001fc600048070ff */
[----:B------:R-:W0:Y:S01]  /*adb0*/  @!P1 LDC.64 R24, c[0x0][0x5c0] ;  /* 0x00017000ff189b82 */ /* 0x000e220000000a00 */
[----:B-1----:R-:W-:Y:S02]  /*adc0*/  F2FP.SATFINITE.E4M3.F32.PACK_AB_MERGE_C R7, RZ, R152, RZ ;  /* 0x00000098ff07723e */ /* 0x002fe400048070ff */
[----:B0-----:R-:W-:-:S05]  /*add0*/  @!P1 IADD3 R30, P0, R28, R24, RZ ;  /* 0x000000181c1e9210 */ /* 0x001fca0007f1e0ff */
[----:B------:R-:W-:-:S05]  /*ade0*/  @!P1 IMAD.X R31, R168, 0x1, R25, P0 ;  /* 0x00000001a81f9824 */ /* 0x000fca00000e0619 */
[----:B------:R0:W-:Y:S01]  /*adf0*/  @!P1 STG.E.U8 desc[UR30][R30.64+0x18], R149 ;  /* 0x000018951e009986 */ /* 0x0001e2000c10111e */
[----:B------:R-:W-:Y:S02]  /*ae00*/  ISETP.LT.OR P1, PT, R169, 0x1a, !P6 ;  /* 0x0000001aa900780c */ /* 0x000fe40007721670 */
[----:B0-----:R-:W-:-:S11]  /*ae10*/  P2R R30, PR, RZ, 0x40 ;  /* 0x00000040ff1e7803 */ /* 0x001fd60000000000 */
[----:B------:R-:W0:Y:S01]  /*ae20*/  @!P1 LDC.64 R24, c[0x0][0x5c0] ;  /* 0x00017000ff189b82 */ /* 0x000e220000000a00 */
[----:B------:R-:W-:Y:S02]  /*ae30*/  LOP3.LUT P6, RZ, R8, 0x40, RZ, 0xc0, !PT ;  /* 0x0000004008ff7812 */ /* 0x000fe400078cc0ff */
[----:B------:R-:W-:Y:S02]  /*ae40*/  F2FP.SATFINITE.E4M3.F32.PACK_AB_MERGE_C R31, RZ, R148, RZ ;  /* 0x00000094ff1f723e */ /* 0x000fe400048070ff */
[----:B0-----:R-:W-:-:S05]  /*ae50*/  @!P1 IADD3 R24, P0, R28, R24, RZ ;  /* 0x000000181c189210 */ /* 0x001fca0007f1e0ff */
[----:B------:R-:W-:Y:S01]  /*ae60*/  @!P1 IMAD.X R25, R168, 0x1, R25, P0 ;  /* 0x00000001a8199824 */ /* 0x000fe200000e0619 */
[----:B------:R-:W-:-:S04]  /*ae70*/  LOP3.LUT P0, RZ, R8, 0x20, RZ, 0xc0, !PT ;  /* 0x0000002008ff7812 */ /* 0x000fc8000780c0ff */
[----:B------:R0:W-:Y:S01]  /*ae80*/  @!P1 STG.E.U8 desc[UR30][R24.64+0x19], R7 ;  /* 0x0000190718009986 */ /* 0x0001e2000c10111e */
[----:B------:R-:W-:-:S03]  /*ae90*/  LOP3.LUT P1, RZ, R8, 0x80, RZ, 0xc0, !PT ;  /* 0x0000008008ff7812 */ /* 0x000fc6000782c0ff */
[----:B------:R-:W-:Y:S01]  /*aea0*/  @!P4 STG.E.U8 desc[UR30][R40.64+0x18], R147 ;  /* 0x000018932800c986 */ /* 0x000fe2000c10111e */
[----:B------:R-:W-:-:S03]  /*aeb0*/  LOP3.LUT P4, RZ, R8, 0x10, RZ, 0xc0, !PT ;  /* 0x0000001008ff7812 */ /* 0x000fc6000788c0ff */
[----:B------:R1:W-:Y:S01]  /*aec0*/  @!P3 STG.E.U8 desc[UR30][R62.64+0x19], R27 ;  /* 0x0000191b3e00b986 */ /* 0x0003e2000c10111e */
[----:B------:R-:W-:Y:S01]  /*aed0*/  LOP3.LUT P3, RZ, R109, 0x200, RZ, 0xc0, !PT ;  /* 0x000002006dff7812 */ /* 0x000fe2000786c0ff */
[----:B0-----:R-:W0:Y:S04]  /*aee0*/  @!P2 LDC.64 R6, c[0x0][0x5c0] ;  /* 0x00017000ff06ab82 */ /* 0x001e280000000a00 */
[----:B------:R-:W-:Y:S04]  /*aef0*/  @!P1 STG.E.U8 desc[UR30][R60.64+0x10], R145 ;  /* 0x000010913c009986 */ /* 0x000fe8000c10111e */
[----:B------:R2:W-:Y:S01]  /*af00*/  @!P6 STG.E.U8 desc[UR30][R58.64+0x11], R31 ;  /* 0x0000111f3a00e986 */ /* 0x0005e2000c10111e */
[----:B------:R-:W-:Y:S01]  /*af10*/  LOP3.LUT P6, RZ, R8, 0x8, RZ, 0xc0, !PT ;  /* 0x0000000808ff7812 */ /* 0x000fe200078cc0ff */
[----:B------:R-:W3:Y:S01]  /*af20*/  @!P5 LDC.64 R24, c[0x0][0x5c0] ;  /* 0x00017000ff18db82 */ /* 0x000ee20000000a00 */
[----:B-1----:R-:W-:-:S02]  /*af30*/  F2FP.SATFINITE.E4M3.F32.PACK_AB_MERGE_C R27, RZ, R144, RZ ;  /* 0x00000090ff1b723e */ /* 0x002fc400048070ff */
[----:B------:R-:W-:Y:S02]  /*af40*/  P2R R26, PR, RZ, 0x40 ;  /* 0x00000040ff1a7803 */ /* 0x000fe40000000000 */
[----:B------:R-:W-:Y:S02]  /*af50*/  LOP3.LUT P6, RZ, R109, 0x100, RZ, 0xc0, !PT ;  /* 0x000001006dff7812 */ /* 0x000fe400078cc0ff */
[----:B--2---:R-:W-:Y:S02]  /*af60*/  F2FP.SATFINITE.E4M3.F32.PACK_AB_MERGE_C R31, RZ, R142, RZ ;  /* 0x0000008eff1f723e */ /* 0x004fe400048070ff */
[----:B0-----:R-:W-:-:S05]  /*af70*/  @!P2 IADD3 R6, P1, R197, R6, RZ ;  /* 0x00000006c506a210 */ /* 0x001fca0007f3e0ff */
[----:B------:R-:W-:Y:S01]  /*af80*/  @!P2 IMAD.X R7, R198, 0x1, R7, P1 ;  /* 0x00000001c607a824 */ /* 0x000fe200008e0607 */
[----:B---3--:R-:W-:-:S04]  /*af90*/  @!P5 IADD3 R24, P1, R195, R24, RZ ;  /* 0x00000018c318d210 */ /* 0x008fc80007f3e0ff */
[----:B------:R0:W-:Y:S01]  /*afa0*/  @!P2 STG.E.U8 desc[UR30][R6.64+0x10], R143 ;  /* 0x0000108f0600a986 */ /* 0x0001e2000c10111e */
[----:B------:R-:W-:Y:S01]  /*afb0*/  LOP3.LUT P2, RZ, R109, 0x1000, RZ, 0xc0, !PT ;  /* 0x000010006dff7812 */ /* 0x000fe2000784c0ff */
[----:B------:R-:W-:-:S05]  /*afc0*/  @!P5 IMAD.X R25, R192, 0x1, R25, P1 ;  /* 0x00000001c019d824 */ /* 0x000fca00008e0619 */
[----:B------:R1:W-:Y:S01]  /*afd0*/  @!P5 STG.E.U8 desc[UR30][R24.64+0x11], R27 ;  /* 0x0000111b1800d986 */ /* 0x0003e2000c10111e */
[C---:B------:R-:W-:Y:S01]  /*afe0*/  LOP3.LUT P5, RZ, R109.reuse, 0x2000, RZ, 0xc0, !PT ;  /* 0x000020006dff7812 */ /* 0x040fe200078ac0ff */
[----:B0-----:R-:W0:Y:S02]  /*aff0*/  @!P3 LDC.64 R6, c[0x0][0x5c0] ;  /* 0x00017000ff06bb82 */ /* 0x001e240000000a00 */
[----:B------:R-:W-:Y:S01]  /*b000*/  @!P0 STG.E.U8 desc[UR30][R54.64+0x18], R139 ;  /* 0x0000188b36008986 */ /* 0x000fe2000c10111e */
[----:B------:R-:W-:-:S03]  /*b010*/  LOP3.LUT P0, RZ, R109, 0x4000, RZ, 0xc0, !PT ;  /* 0x000040006dff7812 */ /* 0x000fc6000780c0ff */
[----:B------:R2:W-:Y:S01]  /*b020*/  @!P4 STG.E.U8 desc[UR30][R52.64+0x19], R31 ;  /* 0x0000191f3400c986 */ /* 0x0005e2000c10111e */
[----:B------:R-:W-:Y:S01]  /*b030*/  LOP3.LUT P4, RZ, R109, 0x80000000, RZ, 0xc0, !PT ;  /* 0x800000006dff7812 */ /* 0x000fe2000788c0ff */
[----:B-1----:R-:W1:Y:S01]  /*b040*/  @!P6 LDC.64 R24, c[0x0][0x5c0] ;  /* 0x00017000ff18eb82 */ /* 0x002e620000000a00 */
[----:B------:R-:W-:Y:S02]  /*b050*/  F2FP.SATFINITE.E4M3.F32.PACK_AB_MERGE_C R27, RZ, R136, RZ ;  /* 0x00000088ff1b723e */ /* 0x000fe400048070ff */
[----:B--2---:R-:W-:Y:S02]  /*b060*/  F2FP.SATFINITE.E4M3.F32.PACK_AB_MERGE_C R31, RZ, R132, RZ ;  /* 0x00000084ff1f723e */ /* 0x004fe400048070ff */
[----:B0-----:R-:W-:-:S05]  /*b070*/  @!P3 IADD3 R6, P1, R193, R6, RZ ;  /* 0x00000006c106b210 */ /* 0x001fca0007f3e0ff */
[----:B------:R-:W-:Y:S01]  /*b080*/  @!P3 IMAD.X R7, R196, 0x1, R7, P1 ;  /* 0x00000001c407b824 */ /* 0x000fe200008e0607 */
[----:B-1----:R-:W-:-:S04]  /*b090*/  @!P6 IADD3 R24, P1, R191, R24, RZ ;  /* 0x00000018bf18e210 */ /* 0x002fc80007f3e0ff */
[----:B------:R0:W-:Y:S01]  /*b0a0*/  @!P3 STG.E.U8 desc[UR30][R6.64+0x18], R135 ;  /* 0x000018870600b986 */ /* 0x0001e2000c10111e */
[----:B------:R-:W-:Y:S01]  /*b0b0*/  LOP3.LUT P3, RZ, R109, 0x400000, RZ, 0xc0, !PT ;  /* 0x004000006dff7812 */ /* 0x000fe2000786c0ff */
[----:B------:R-:W-:Y:S01]  /*b0c0*/  @!P6 IMAD.X R25, R194, 0x1, R25, P1 ;  /* 0x00000001c219e824 */ /* 0x000fe200008e0619 */
[----:B------:R-:W-:-:S04]  /*b0d0*/  LOP3.LUT P1, RZ, R8, 0x1, RZ, 0xc0, !PT ;  /* 0x0000000108ff7812 */ /* 0x000fc8000782c0ff */
[----:B------:R1:W-:Y:S01]  /*b0e0*/  @!P6 STG.E.U8 desc[UR30][R24.64+0x19], R27 ;  /* 0x0000191b1800e986 */ /* 0x0003e2000c10111e */
[----:B------:R-:W-:Y:S01]  /*b0f0*/  ISETP.NE.AND P6, PT, R26, RZ, PT ;  /* 0x000000ff1a00720c */ /* 0x000fe20003fc5270 */
[----:B0-----:R-:W0:Y:S08]  /*b100*/  @!P2 LDC.64 R6, c[0x0][0x5c0] ;  /* 0x00017000ff06ab82 */ /* 0x001e300000000a00 */
[----:B-1----:R-:W1:Y:S01]  /*b110*/  @!P5 LDC.64 R24, c[0x0][0x5c0] ;  /* 0x00017000ff18db82 */ /* 0x002e620000000a00 */
[----:B------:R-:W-:-:S03]  /*b120*/  F2FP.SATFINITE.E4M3.F32.PACK_AB_MERGE_C R27, RZ, R130, RZ ;  /* 0x00000082ff1b723e */ /* 0x000fc600048070ff */
[----:B------:R-:W-:Y:S01]  /*b130*/  @!P6 STG.E.U8 desc[UR30][R48.64+0x10], R133 ;  /* 0x000010853000e986 */ /* 0x000fe2000c10111e */
[----:B------:R-:W-:-:S03]  /*b140*/  ISETP.NE.AND P6, PT, R30, RZ, PT ;  /* 0x000000ff1e00720c */ /* 0x000fc60003fc5270 */
[----:B------:R2:W-:Y:S01]  /*b150*/  @!P1 STG.E.U8 desc[UR30][R68.64+0x11], R31 ;  /* 0x0000111f44009986 */ /* 0x0005e2000c10111e */
[----:B0-----:R-:W-:Y:S02]  /*b160*/  @!P2 IADD3 R6, P1, R189, R6, RZ ;  /* 0x00000006bd06a210 */ /* 0x001fe40007f3e0ff */
[----:B--2---:R-:W-:-:S03]  /*b170*/  F2FP.SATFINITE.E4M3.F32.PACK_AB_MERGE_C R31, RZ, R124, RZ ;  /* 0x0000007cff1f723e */ /* 0x004fc600048070ff */
[----:B------:R-:W-:Y:S01]  /*b180*/  @!P2 IMAD.X R7, R190, 0x1, R7, P1 ;  /* 0x00000001be07a824 */ /* 0x000fe200008e0607 */
[----:B-1----:R-:W-:-:S04]  /*b190*/  @!P5 IADD3 R24, P1, R187, R24, RZ ;  /* 0x00000018bb18d210 */ /* 0x002fc80007f3e0ff */
[----:B------:R0:W-:Y:S01]  /*b1a0*/  @!P2 STG.E.U8 desc[UR30][R6.64+0x10], R129 ;  /* 0x000010810600a986 */ /* 0x0001e2000c10111e */
[----:B------:R-:W-:Y:S01]  /*b1b0*/  ISETP.NE.AND P2, PT, R188, RZ, PT ;  /* 0x000000ffbc00720c */ /* 0x000fe20003f45270 */
[----:B------:R-:W-:-:S05]  /*b1c0*/  @!P5 IMAD.X R25, R186, 0x1, R25, P1 ;  /* 0x00000001ba19d824 */ /* 0x000fca00008e0619 */
[----:B------:R1:W-:Y:S01]  /*b1d0*/  @!P5 STG.E.U8 desc[UR30][R24.64+0x11], R27 ;  /* 0x0000111b1800d986 */ /* 0x0003e2000c10111e */
[C---:B------:R-:W-:Y:S01]  /*b1e0*/  LOP3.LUT P5, RZ, R109.reuse, 0x20000000, RZ, 0xc0, !PT ;  /* 0x200000006dff7812 */ /* 0x040fe200078ac0ff */
[----:B0-----:R-:W0:Y:S02]  /*b1f0*/  @!P0 LDC.64 R6, c[0x0][0x5c0] ;  /* 0x00017000ff068b82 */ /* 0x001e240000000a00 */
[----:B------:R-:W-:Y:S01]  /*b200*/  @!P4 STG.E.U8 desc[UR30][R70.64+0x18], R125 ;  /* 0x0000187d4600c986 */ /* 0x000fe2000c10111e */
[C---:B------:R-:W-:Y:S02]  /*b210*/  LOP3.LUT P4, RZ, R8.reuse, 0x4, RZ, 0xc0, !PT ;  /* 0x0000000408ff7812 */ /* 0x040fe4000788c0ff */
[----:B------:R-:W-:Y:S01]  /*b220*/  P2R R30, PR, RZ, 0x20 ;  /* 0x00000020ff1e7803 */ /* 0x000fe20000000000 */
[----:B------:R2:W-:Y:S01]  /*b230*/  @!P3 STG.E.U8 desc[UR30][R72.64+0x19], R31 ;  /* 0x0000191f4800b986 */ /* 0x0005e2000c10111e */
[----:B------:R-:W-:Y:S01]  /*b240*/  LOP3.LUT P3, RZ, R109, 0x40000000, RZ, 0xc0, !PT ;  /* 0x400000006dff7812 */ /* 0x000fe2000786c0ff */
[----:B-1----:R-:W1:Y:S01]  /*b250*/  @!P2 LDC.64 R24, c[0x0][0x5c0] ;  /* 0x00017000ff18ab82 */ /* 0x002e620000000a00 */
[----:B------:R-:W-:-:S02]  /*b260*/  LOP3.LUT P5, RZ, R8, 0x2, RZ, 0xc0, !PT ;  /* 0x0000000208ff7812 */ /* 0x000fc400078ac0ff */
[----:B--2---:R-:W-:Y:S02]  /*b270*/  F2FP.SATFINITE.E4M3.F32.PACK_AB_MERGE_C R31, RZ, R120, RZ ;  /* 0x00000078ff1f723e */ /* 0x004fe400048070ff */
[----:B0-----:R-:W-:-:S05]  /*b280*/  @!P0 IADD3 R6, P1, R185, R6, RZ ;  /* 0x00000006b9068210 */ /* 0x001fca0007f3e0ff */
[----:B------:R-:W-:Y:S01]  /*b290*/  @!P0 IMAD.X R7, R184, 0x1, R7, P1 ;  /* 0x00000001b8078824 */ /* 0x000fe200008e0607 */
[----:B-1----:R-:W-:-:S04]  /*b2a0*/  @!P2 IADD3 R24, P1, R183, R24, RZ ;  /* 0x00000018b718a210 */ /* 0x002fc80007f3e0ff */
[----:B------:R-:W-:Y:S01]  /*b2b0*/  @!P0 STG.E.U8 desc[UR30][R6.64+0x18], R123 ;  /* 0x0000187b06008986 */ /* 0x000fe2000c10111e */
[----:B------:R-:W-:Y:S01]  /*b2c0*/  LOP3.LUT P0, RZ, R109, 0x10000000, RZ, 0xc0, !PT ;  /* 0x100000006dff7812 */ /* 0x000fe2000780c0ff */
[----:B------:R-:W-:Y:S01]  /*b2d0*/  @!P2 IMAD.X R25, R182, 0x1, R25, P1 ;  /* 0x00000001b619a824 */ /* 0x000fe200008e0619 */
[----:B------:R-:W-:-:S04]  /*b2e0*/  ISETP.LT.OR P1, PT, R169, 0x21, !P6 ;  /* 0x00000021a900780c */ /* 0x000fc80007721670 */
[----:B------:R0:W-:Y:S09]  /*b2f0*/  @!P2 STG.E.U8 desc[UR30][R24.64+0x19], R31 ;  /* 0x0000191f1800a986 */ /* 0x0001f2000c10111e */
[----:B------:R-:W1:Y:S01]  /*b300*/  @!P1 LDC.64 R26, c[0x0][0x5c0] ;  /* 0x00017000ff1a9b82 */ /* 0x000e620000000a00 */
[----:B0-----:R-:W-:-:S02]  /*b310*/  F2FP.SATFINITE.E4M3.F32.PACK_AB_MERGE_C R31, RZ, R118, RZ ;  /* 0x00000076ff1f723e */ /* 0x001fc400048070ff */
[----:B-1----:R-:W-:-:S05]  /*b320*/  @!P1 IADD3 R26, P2, R28, R26, RZ ;  /* 0x0000001a1c1a9210 */ /* 0x002fca0007f5e0ff */
        /* <DEDUP_REMOVED lines=8> */
[C---:B------:R-:W-:Y:S02]  /*b3b0*/  ISETP.LT.OR P1, PT, R169.reuse, 0x29, !P6 ;  /* 0x00000029a900780c */ /* 0x040fe40007721670 */
[----:B------:R-:W-:Y:S01]  /*b3c0*/  ISETP.LT.OR P6, PT, R169, 0x2a, !P6 ;  /* 0x0000002aa900780c */ /* 0x000fe200077c1670 */
[----:B------:R-:W-:Y:S01]  /*b3d0*/  @!P4 STG.E.U8 desc[UR30][R74.64+0x20], R115 ;  /* 0x000020734a00c986 */ /* 0x000fe2000c10111e */
[----:B------:R-:W-:-:S03]  /*b3e0*/  LOP3.LUT P4, RZ, R109, 0x10000, RZ, 0xc0, !PT ;  /* 0x000100006dff7812 */ /* 0x000fc6000788c0ff */
[----:B------:R1:W-:Y:S01]  /*b3f0*/  @!P3 STG.E.U8 desc[UR30][R76.64+0x21], R27 ;  /* 0x0000211b4c00b986 */ /* 0x0003e2000c10111e */
[----:B------:R-:W-:Y:S02]  /*b400*/  LOP3.LUT P3, RZ, R109, 0x4000000, RZ, 0xc0, !PT ;  /* 0x040000006dff7812 */ /* 0x000fe4000786c0ff */
[----:B0-----:R-:W-:-:S03]  /*b410*/  F2FP.SATFINITE.E4M3.F32.PACK_AB_MERGE_C R31, RZ, R102, RZ ;  /* 0x00000066ff1f723e */ /* 0x001fc600048070ff */
[----:B------:R-:W0:Y:S01]  /*b420*/  @!P1 LDC.64 R24, c[0x0][0x5c0] ;  /* 0x00017000ff189b82 */ /* 0x000e220000000a00 */
[----:B-1----:R-:W-:-:S07]  /*b430*/  F2FP.SATFINITE.E4M3.F32.PACK_AB_MERGE_C R27, RZ, R114, RZ ;  /* 0x00000072ff1b723e */ /* 0x002fce00048070ff */
[----:B------:R-:W1:Y:S01]  /*b440*/  @!P6 LDC.64 R6, c[0x0][0x5c0] ;  /* 0x00017000ff06eb82 */ /* 0x000e620000000a00 */
[----:B0-----:R-:W-:-:S05]  /*b450*/  @!P1 IADD3 R24, P2, R28, R24, RZ ;  /* 0x000000181c189210 */ /* 0x001fca0007f5e0ff */
[----:B------:R-:W-:Y:S01]  /*b460*/  @!P1 IMAD.X R25, R168, 0x1, R25, P2 ;  /* 0x00000001a8199824 */ /* 0x000fe200010e0619 */
[----:B------:R-:W-:-:S04]  /*b470*/  LOP3.LUT P2, RZ, R109, 0x8000, RZ, 0xc0, !PT ;  /* 0x000080006dff7812 */ /* 0x000fc8000784c0ff */
[----:B------:R0:W-:Y:S01]  /*b480*/  @!P1 STG.E.U8 desc[UR30][R24.64+0x28], R113 ;  /* 0x0000287118009986 */ /* 0x0001e2000c10111e */
[----:B-1----:R-:W-:-:S05]  /*b490*/  @!P6 IADD3 R6, P1, R28, R6, RZ ;  /* 0x000000061c06e210 */ /* 0x002fca0007f3e0ff */
[----:B------:R-:W-:Y:S01]  /*b4a0*/  @!P6 IMAD.X R7, R168, 0x1, R7, P1 ;  /* 0x00000001a807e824 */ /* 0x000fe200008e0607 */
[----:B------:R-:W-:-:S04]  /*b4b0*/  LOP3.LUT P1, RZ, R109, 0x8000000, RZ, 0xc0, !PT ;  /* 0x080000006dff7812 */ /* 0x000fc8000782c0ff */
[----:B------:R1:W-:Y:S01]  /*b4c0*/  @!P6 STG.E.U8 desc[UR30][R6.64+0x29], R27 ;  /* 0x0000291b0600e986 */ /* 0x0003e2000c10111e */
[----:B------:R-:W-:Y:S02]  /*b4d0*/  LOP3.LUT P6, RZ, R109, 0x20000, RZ, 0xc0, !PT ;  /* 0x000200006dff7812 */ /* 0x000fe400078cc0ff */
[----:B0-----:R-:W-:Y:S01]  /*b4e0*/  F2FP.SATFINITE.E4M3.F32.PACK_AB_MERGE_C R25, RZ, R112, RZ ;  /* 0x00000070ff19723e */ /* 0x001fe200048070ff */
[----:B------:R-:W-:Y:S01]  /*b4f0*/  @!P5 STG.E.U8 desc[UR30][R78.64+0x28], R111 ;  /* 0x0000286f4e00d986 */ /* 0x000fe2000c10111e */
[----:B------:R-:W-:Y:S02]  /*b500*/  ISETP.NE.AND P5, PT, R30, RZ, PT ;  /* 0x000000ff1e00720c */ /* 0x000fe40003fa5270 */
[----:B-1----:R-:W-:-:S07]  /*b510*/  F2FP.SATFINITE.E4M3.F32.PACK_AB_MERGE_C R27, RZ, R110, RZ ;  /* 0x0000006eff1b723e */ /* 0x002fce00048070ff */
[----:B------:R-:W0:Y:S04]  /*b520*/  @!P6 LDC.64 R6, c[0x0][0x5c0] ;  /* 0x00017000ff06eb82 */ /* 0x000e280000000a00 */
[----:B------:R1:W-:Y:S01]  /*b530*/  @!P5 STG.E.U8 desc[UR30][R80.64+0x29], R25 ;  /* 0x000029195000d986 */ /* 0x0003e2000c10111e */
[----:B------:R-:W-:-:S03]  /*b540*/  ISETP.NE.AND P5, PT, R181, RZ, PT ;  /* 0x000000ffb500720c */ /* 0x000fc60003fa5270 */
[----:B------:R-:W-:Y:S01]  /*b550*/  @!P0 STG.E.U8 desc[UR30][R82.64+0x20], R105 ;  /* 0x0000206952008986 */ /* 0x000fe2000c10111e */
[----:B------:R-:W-:-:S03]  /*b560*/  ISETP.NE.AND P0, PT, R180, RZ, PT ;  /* 0x000000ffb400720c */ /* 0x000fc60003f05270 */
[----:B------:R2:W-:Y:S01]  /*b570*/  @!P1 STG.E.U8 desc[UR30][R84.64+0x21], R27 ;  /* 0x0000211b54009986 */ /* 0x0005e2000c10111e */
[----:B-1----:R-:W1:Y:S01]  /*b580*/  @!P4 LDC.64 R24, c[0x0][0x5c0] ;  /* 0x00017000ff18cb82 */ /* 0x002e620000000a00 */
[----:B0-----:R-:W-:-:S07]  /*b590*/  @!P6 IADD3 R6, P1, R179, R6, RZ ;  /* 0x00000006b306e210 */ /* 0x001fce0007f3e0ff */
[----:B------:R-:W0:Y:S01]  /*b5a0*/  @!P5 LDC.64 R34, c[0x0][0x5c0] ;  /* 0x00017000ff22db82 */ /* 0x000e220000000a00 */
[----:B--2---:R-:W-:Y:S01]  /*b5b0*/  F2FP.SATFINITE.E4M3.F32.PACK_AB_MERGE_C R27, RZ, R104, RZ ;  /* 0x00000068ff1b723e */ /* 0x004fe200048070ff */
[----:B------:R-:W-:-:S05]  /*b5c0*/  @!P6 IMAD.X R7, R178, 0x1, R7, P1 ;  /* 0x00000001b207e824 */ /* 0x000fca00008e0607 */
[----:B------:R2:W-:Y:S01]  /*b5d0*/  @!P6 STG.E.U8 desc[UR30][R6.64+0x20], R103 ;  /* 0x000020670600e986 */ /* 0x0005e2000c10111e */
[----:B------:R-:W-:Y:S02]  /*b5e0*/  LOP3.LUT P6, RZ, R109, 0x1000000, RZ, 0xc0, !PT ;  /* 0x010000006dff7812 */ /* 0x000fe400078cc0ff */
[----:B-1----:R-:W-:-:S05]  /*b5f0*/  @!P4 IADD3 R24, P1, R177, R24, RZ ;  /* 0x00000018b118c210 */ /* 0x002fca0007f3e0ff */
[----:B------:R-:W-:Y:S01]  /*b600*/  @!P4 IMAD.X R25, R176, 0x1, R25, P1 ;  /* 0x00000001b019c824 */ /* 0x000fe200008e0619 */
[----:B--2---:R-:W1:Y:S01]  /*b610*/  @!P2 LDC.64 R6, c[0x0][0x5c0] ;  /* 0x00017000ff06ab82 */ /* 0x004e620000000a00 */
[----:B------:R-:W-:-:S03]  /*b620*/  LOP3.LUT P1, RZ, R109, 0x800000, RZ, 0xc0, !PT ;  /* 0x008000006dff7812 */ /* 0x000fc6000782c0ff */
[----:B------:R2:W-:Y:S01]  /*b630*/  @!P4 STG.E.U8 desc[UR30][R24.64+0x21], R27 ;  /* 0x0000211b1800c986 */ /* 0x0005e2000c10111e */
[----:B------:R-:W-:-:S03]  /*b640*/  ISETP.NE.AND P4, PT, R175, RZ, PT ;  /* 0x000000ffaf00720c */ /* 0x000fc60003f85270 */
[----:B------:R-:W-:Y:S01]  /*b650*/  @!P3 STG.E.U8 desc[UR30][R86.64+0x28], R99 ;  /* 0x000028635600b986 */ /* 0x000fe2000c10111e */
[----:B------:R-:W-:-:S05]  /*b660*/  ISETP.NE.AND P3, PT, R173, RZ, PT ;  /* 0x000000ffad00720c */ /* 0x000fca0003f65270 */
[----:B------:R3:W-:Y:S01]  /*b670*/  @!P1 STG.E.U8 desc[UR30][R88.64+0x29], R31 ;  /* 0x0000291f58009986 */ /* 0x0007e2000c10111e */
[----:B--2---:R-:W-:-:S03]  /*b680*/  F2FP.SATFINITE.E4M3.F32.PACK_AB_MERGE_C R27, RZ, R96, RZ ;  /* 0x00000060ff1b723e */ /* 0x004fc600048070ff */
[----:B------:R-:W2:Y:S01]  /*b690*/  @!P4 LDC.64 R32, c[0x0][0x5c0] ;  /* 0x00017000ff20cb82 */ /* 0x000ea20000000a00 */
[----:B-1----:R-:W-:-:S07]  /*b6a0*/  @!P2 IADD3 R6, P1, R171, R6, RZ ;  /* 0x00000006ab06a210 */ /* 0x002fce0007f3e0ff */
[----:B------:R-:W1:Y:S01]  /*b6b0*/  @!P3 LDC.64 R24, c[0x0][0x5c0] ;  /* 0x00017000ff18bb82 */ /* 0x000e620000000a00 */
[----:B---3--:R-:W-:Y:S01]  /*b6c0*/  F2FP.SATFINITE.E4M3.F32.PACK_AB_MERGE_C R31, RZ, R100, RZ ;  /* 0x00000064ff1f723e */ /* 0x008fe200048070ff */
[----:B------:R-:W-:-:S05]  /*b6d0*/  @!P2 IMAD.X R7, R174, 0x1, R7, P1 ;  /* 0x00000001ae07a824 */ /* 0x000fca00008e0607 */
[----:B------:R3:W-:Y:S01]  /*b6e0*/  @!P2 STG.E.U8 desc[UR30][R6.64+0x28], R27 ;  /* 0x0000281b0600a986 */ /* 0x0007e2000c10111e */
[----:B------:R-:W-:Y:S02]  /*b6f0*/  ISETP.GE.AND P2, PT, R170, 0x101, PT ;  /* 0x00000101aa00780c */ /* 0x000fe40003f46270 */
[----:B---3--:R-:W-:Y:S02]  /*b700*/  F2FP.SATFINITE.E4M3.F32.PACK_AB_MERGE_C R27, RZ, R98, RZ ;  /* 0x00000062ff1b723e */ /* 0x008fe400048070ff */
[----:B-1----:R-:W-:-:S05]  /*b710*/  @!P3 IADD3 R24, P1, R167, R24, RZ ;  /* 0x00000018a718b210 */ /* 0x002fca0007f3e0ff */
[----:B------:R-:W-:Y:S01]  /*b720*/  @!P3 IMAD.X R25, R172, 0x1, R25, P1 ;  /* 0x00000001ac19b824 */ /* 0x000fe200008e0619 */
[----:B------:R-:W-:-:S04]  /*b730*/  LOP3.LUT P1, RZ, R109, 0x2000000, RZ, 0xc0, !PT ;  /* 0x020000006dff7812 */ /* 0x000fc8000782c0ff */
[----:B------:R0:W-:Y:S01]  /*b740*/  @!P3 STG.E.U8 desc[UR30][R24.64+0x29], R31 ;  /* 0x0000291f1800b986 */ /* 0x0001e2000c10111e */
[----:B--2---:R-:W-:-:S05]  /*b750*/  @!P4 IADD3 R6, P3, R165, R32, RZ ;  /* 0x00000020a506c210 */ /* 0x004fca0007f7e0ff */
[----:B------:R-:W-:Y:S01]  /*b760*/  @!P4 IMAD.X R7, R164, 0x1, R33, P3 ;  /* 0x00000001a407c824 */ /* 0x000fe200018e0621 */
[C---:B------:R-:W-:Y:S02]  /*b770*/  ISETP.LT.OR P3, PT, R169.reuse, 0x29, !P0 ;  /* 0x00000029a900780c */ /* 0x040fe40004761670 */
[----:B------:R-:W-:Y:S01]  /*b780*/  @!P1 STG.E.U8 desc[UR30][R90.64+0x20], R97 ;  /* 0x000020615a009986 */ /* 0x000fe2000c10111e */
[C---:B------:R-:W-:Y:S02]  /*b790*/  ISETP.LT.OR P1, PT, R169.reuse, 0x29, !P2 ;  /* 0x00000029a900780c */ /* 0x040fe40005721670 */
[C---:B------:R-:W-:Y:S01]  /*b7a0*/  ISETP.LT.OR P2, PT, R169.reuse, 0x2a, !P2 ;  /* 0x0000002aa900780c */ /* 0x040fe20005741670 */
[----:B------:R-:W-:Y:S01]  /*b7b0*/  @!P6 STG.E.U8 desc[UR30][R92.64+0x21], R27 ;  /* 0x0000211b5c00e986 */ /* 0x000fe2000c10111e */
[----:B------:R-:W-:-:S03]  /*b7c0*/  ISETP.LT.OR P0, PT, R169, 0x2a, !P0 ;  /* 0x0000002aa900780c */ /* 0x000fc60004701670 */
[----:B------:R1:W-:Y:S01]  /*b7d0*/  @!P4 STG.E.U8 desc[UR30][R6.64+0x20], R23 ;  /* 0x000020170600c986 */ /* 0x0003e2000c10111e */
[----:B0-----:R-:W-:Y:S02]  /*b7e0*/  @!P5 IADD3 R24, P4, R29, R34, RZ ;  /* 0x000000221d18d210 */ /* 0x001fe40007f9e0ff */
[----:B------:R-:W-:-:S03]  /*b7f0*/  F2FP.SATFINITE.E4M3.F32.PACK_AB_MERGE_C R29, RZ, R20, RZ ;  /* 0x00000014ff1d723e */ /* 0x000fc600048070ff */
[----:B------:R-:W0:Y:S01]  /*b800*/  @!P1 LDC.64 R30, c[0x0][0x5c0] ;  /* 0x00017000ff1e9b82 */ /* 0x000e220000000a00 */
[----:B------:R-:W-:-:S05]  /*b810*/  @!P5 IMAD.X R25, R166, 0x1, R35, P4 ;  /* 0x00000001a619d824 */ /* 0x000fca00020e0623 */
[----:B------:R2:W-:Y:S01]  /*b820*/  @!P5 STG.E.U8 desc[UR30][R24.64+0x21], R29 ;  /* 0x0000211d1800d986 */ /* 0x0005e2000c10111e */
[-C--:B-1----:R-:W-:Y:S01]  /*b830*/  FMUL R6, R21, R9.reuse ;  /* 0x0000000915067220 */ /* 0x082fe20000400000 */
[----:B------:R-:W1:Y:S01]  /*b840*/  @!P2 LDC.64 R32, c[0x0][0x5c0] ;  /* 0x00017000ff20ab82 */ /* 0x000e620000000a00 */
[----:B------:R-:W-:-:S07]  /*b850*/  FMUL R23, R22, R9 ;  /* 0x0000000916177220 */ /* 0x000fce0000400000 */
[----:B------:R-:W3:Y:S01]  /*b860*/  @!P3 LDC.64 R34, c[0x0][0x5c0] ;  /* 0x00017000ff22bb82 */ /* 0x000ee20000000a00 */
[----:B--2---:R-:W-:-:S07]  /*b870*/  F2FP.SATFINITE.E4M3.F32.PACK_AB_MERGE_C R25, RZ, R23, RZ ;  /* 0x00000017ff19723e */ /* 0x004fce00048070ff */
[----:B------:R-:W2:Y:S01]  /*b880*/  @!P0 LDC.64 R36, c[0x0][0x5c0] ;  /* 0x00017000ff248b82 */ /* 0x000ea20000000a00 */
[----:B0-----:R-:W-:-:S04]  /*b890*/  @!P1 IADD3 R26, P4, P5, R28, R30, R16 ;  /* 0x0000001e1c1a9210 */ /* 0x001fc80007d9e010 */
[----:B------:R-:W-:Y:S02]  /*b8a0*/  @!P1 IADD3.X R27, R168, R31, R14, P4, P5 ;  /* 0x0000001fa81b9210 */ /* 0x000fe400027ea40e */
[----:B------:R-:W-:Y:S02]  /*b8b0*/  F2FP.SATFINITE.E4M3.F32.PACK_AB_MERGE_C R31, RZ, R6, RZ ;  /* 0x00000006ff1f723e */ /* 0x000fe400048070ff */
[----:B-1----:R-:W-:-:S03]  /*b8c0*/  @!P2 IADD3 R20, P4, P5, R28, R32, R16 ;  /* 0x000000201c14a210 */ /* 0x002fc60007d9e010 */
[----:B------:R0:W-:Y:S01]  /*b8d0*/  @!P1 STG.E.U8 desc[UR30][R26.64+0x28], R31 ;  /* 0x0000281f1a009986 */ /* 0x0001e2000c10111e */
[----:B------:R-:W-:Y:S02]  /*b8e0*/  @!P2 IADD3.X R21, R168, R33, R14, P4, P5 ;  /* 0x00000021a815a210 */ /* 0x000fe400027ea40e */
[----:B------:R-:W-:-:S03]  /*b8f0*/  @!P3 IADD3 R7, P4, P5, R15, R28, R16 ;  /* 0x0000001c0f07b210 */ /* 0x000fc60007d9e010 */
[----:B------:R1:W-:Y:S01]  /*b900*/  @!P2 STG.E.U8 desc[UR30][R20.64+0x29], R25 ;  /* 0x000029191400a986 */ /* 0x0003e2000c10111e */
[----:B------:R-:W-:Y:S02]  /*b910*/  @!P3 IADD3.X R30, R11, R168, R14, P4, P5 ;  /* 0x000000a80b1eb210 */ /* 0x000fe400027ea40e */
[----:B------:R-:W-:Y:S02]  /*b920*/  @!P0 IADD3 R33, P4, P5, R15, R28, R16 ;  /* 0x0000001c0f218210 */ /* 0x000fe40007d9e010 */
[----:B---3--:R-:W-:Y:S02]  /*b930*/  @!P3 IADD3 R6, P1, R7, R34, RZ ;  /* 0x000000220706b210 */ /* 0x008fe40007f3e0ff */
[----:B------:R-:W-:Y:S02]  /*b940*/  @!P0 IADD3.X R168, R11, R168, R14, P4, P5 ;  /* 0x000000a80ba88210 */ /* 0x000fe400027ea40e */
[----:B--2---:R-:W-:Y:S01]  /*b950*/  @!P0 IADD3 R22, P4, R33, R36, RZ ;  /* 0x0000002421168210 */ /* 0x004fe20007f9e0ff */
[----:B------:R-:W-:Y:S01]  /*b960*/  @!P3 IMAD.X R7, R30, 0x1, R35, P1 ;  /* 0x000000011e07b824 */ /* 0x000fe200008e0623 */
[----:B0-----:R-:W-:-:S03]  /*b970*/  F2FP.SATFINITE.E4M3.F32.PACK_AB_MERGE_C R27, RZ, R18, RZ ;  /* 0x00000012ff1b723e */ /* 0x001fc600048070ff */
[----:B------:R-:W-:Y:S01]  /*b980*/  @!P0 IMAD.X R23, R168, 0x1, R37, P4 ;  /* 0x00000001a8178824 */ /* 0x000fe200020e0625 */
[----:B------:R1:W-:Y:S04]  /*b990*/  @!P3 STG.E.U8 desc[UR30][R6.64+0x28], R19 ;  /* 0x000028130600b986 */ /* 0x0003e8000c10111e */
[----:B------:R1:W-:Y:S03]  /*b9a0*/  @!P0 STG.E.U8 desc[UR30][R22.64+0x29], R27 ;  /* 0x0000291b16008986 */ /* 0x0003e6000c10111e */
.L_x_35:
[----:B------:R-:W-:Y:S05]  /*b9b0*/  BSYNC B0 ;  /* 0x0000000000007941 */ /* 0x000fea0003800000 */
.L_x_31:
[----:B------:R-:W-:Y:S01]  /*b9c0*/  ULDC UR8, c[0x0][0xc] ;  /* 0x0000030000087ab9 */ /* 0x000fe20000000800 */
[----:B------:R-:W-:Y:S01]  /*b9d0*/  ULDC UR9, c[0x0][0x10] ;  /* 0x0000040000097ab9 */ /* 0x000fe20000000800 */
[----:B012---:R-:W0:Y:S01]  /*b9e0*/  LDC R7, c[0x0][0x14] ;  /* 0x00000500ff077b82 */ /* 0x007e220000000800 */
[----:B------:R-:W-:Y:S01]  /*b9f0*/  UIMAD.WIDE.U32 UR8, UR8, UR9, URZ ;  /* 0x00000009080872a5 */ /* 0x000fe2000f8e003f */
[----:B------:R-:W-:Y:S02]  /*ba00*/  IMAD.MOV.U32 R164, RZ, RZ, -0x1 ;  /* 0xffffffffffa47424 */ /* 0x000fe400078e00ff */
[----:B-----5:R-:W-:-:S03]  /*ba10*/  IMAD.MOV.U32 R6, RZ, RZ, -0x1 ;  /* 0xffffffffff067424 */ /* 0x020fc600078e00ff */
[----:B0-----:R-:W-:-:S04]  /*ba20*/  IMAD.WIDE.U32 R2, R7, UR8, R2 ;  /* 0x0000000807027c25 */ /* 0x001fc8000f8e0002 */
[----:B------:R-:W-:Y:S01]  /*ba30*/  IMAD R7, R7, UR9, RZ ;  /* 0x0000000907077c24 */ /* 0x000fe2000f8e02ff */
[----:B------:R-:W-:Y:S02]  /*ba40*/  ULDC.64 UR8, c[0x0][0x650] ;  /* 0x0001940000087ab9 */ /* 0x000fe40000000a00 */
[----:B------:R-:W-:Y:S01]  /*ba50*/  ISETP.GE.U32.AND P0, PT, R2, UR8, PT ;  /* 0x0000000802007c0c */ /* 0x000fe2000bf06070 */
[--C-:B------:R-:W-:Y:S01]  /*ba60*/  IMAD.IADD R3, R3, 0x1, R7.reuse ;  /* 0x0000000103037824 */ /* 0x100fe200078e0207 */
[----:B------:R-:W-:-:S04]  /*ba70*/  PRMT R7, RZ, 0x7610, R7 ;  /* 0x00007610ff077816 */ /* 0x000fc80000000007 */
[----:B------:R-:W-:-:S13]  /*ba80*/  ISETP.GE.U32.AND.EX P0, PT, R3, UR9, PT, P0 ;  /* 0x0000000903007c0c */ /* 0x000fda000bf06100 */
[----:B------:R-:W-:Y:S05]  /*ba90*/  @P0 BRA `(.L_x_36) ;  /* 0x0000000400640947 */ /* 0x000fea0003800000 */
[----:B------:R-:W0:Y:S01]  /*baa0*/  S2R R28, SR_CTAID.X ;  /* 0x00000000001c7919 */ /* 0x000e220000002500 */
[----:B------:R-:W1:Y:S01]  /*bab0*/  LDC.64 R22, c[0x0][0x628] ;  /* 0x00018a00ff167b82 */ /* 0x000e620000000a00 */
[----:B------:R-:W-:Y:S01]  /*bac0*/  ULDC UR6, c[0x0][0x150] ;  /* 0x0000540000067ab9 */ /* 0x000fe20000000800 */
[----:B------:R-:W-:Y:S01]  /*bad0*/  IMAD.MOV.U32 R20, RZ, RZ, R2 ;  /* 0x000000ffff147224 */ /* 0x000fe200078e0002 */
[----:B------:R-:W2:Y:S01]  /*bae0*/  S2R R30, SR_CTAID.Y ;  /* 0x00000000001e7919 */ /* 0x000ea20000002600 */
[----:B------:R-:W-:-:S04]  /*baf0*/  IMAD.MOV.U32 R21, RZ, RZ, R3 ;  /* 0x000000ffff157224 */ /* 0x000fc800078e0003 */
[----:B------:R-:W4:Y:S08]  /*bb00*/  LDC R31, c[0x0][0x144] ;  /* 0x00005100ff1f7b82 */ /* 0x000f300000000800 */
[----:B------:R-:W2:Y:S08]  /*bb10*/  LDC R24, c[0x0][0x630] ;  /* 0x00018c00ff187b82 */ /* 0x000eb00000000800 */
[----:B------:R-:W2:Y:S01]  /*bb20*/  LDC.64 R26, c[0x0][0x620] ;  /* 0x00018800ff1a7b82 */ /* 0x000ea20000000a00 */
[----:B-1----:R-:W-:-:S04]  /*bb30*/  ISETP.NE.U32.AND P0, PT, R22, RZ, PT ;  /* 0x000000ff1600720c */ /* 0x002fc80003f05070 */
[----:B------:R-:W-:Y:S02]  /*bb40*/  ISETP.NE.AND.EX P0, PT, R23, RZ, PT, P0 ;  /* 0x000000ff1700720c */ /* 0x000fe40003f05300 */
[----:B0-----:R-:W-:-:S05]  /*bb50*/  I2FP.F32.U32 R6, R28 ;  /* 0x0000001c00067245 */ /* 0x001fca0000201000 */
[----:B------:R-:W-:-:S04]  /*bb60*/  FMUL R6, R6, UR6 ;  /* 0x0000000606067c20 */ /* 0x000fc80008400000 */
[----:B------:R0:W1:Y:S02]  /*bb70*/  F2I.U32.TRUNC.NTZ R29, R6 ;  /* 0x00000006001d7305 */ /* 0x000064000020f000 */
[----:B----4-:R-:W-:Y:S05]  /*bb80*/  @!P0 BRA `(.L_x_37) ;  /* 0x0000000000288947 */ /* 0x010fea0003800000 */
[----:B------:R-:W4:Y:S02]  /*bb90*/  LDC R7, c[0x0][0x634] ;  /* 0x00018d00ff077b82 */ /* 0x000f240000000800 */
[----:B----4-:R-:W-:-:S05]  /*bba0*/  IADD3 R21, P0, R2, R7, RZ ;  /* 0x0000000702157210 */ /* 0x010fca0007f1e0ff */
[----:B------:R-:W-:-:S04]  /*bbb0*/  IMAD.X R25, RZ, RZ, R3, P0 ;  /* 0x000000ffff197224 */ /* 0x000fc800000e0603 */
[----:B0-----:R-:W-:-:S04]  /*bbc0*/  IMAD.WIDE.U32 R6, R25, R22, RZ ;  /* 0x0000001619067225 */ /* 0x001fc800078e00ff */
[----:B------:R-:W-:-:S04]  /*bbd0*/  IMAD.WIDE.U32 R18, P0, R21, R23, R6 ;  /* 0x0000001715127225 */ /* 0x000fc80007800006 */
[----:B------:R-:W-:-:S04]  /*bbe0*/  IMAD.WIDE.U32 R6, R21, R22, RZ ;  /* 0x0000001615067225 */ /* 0x000fc800078e00ff */
[----:B------:R-:W-:Y:S01]  /*bbf0*/  IMAD.X R21, RZ, RZ, RZ, P0 ;  /* 0x000000ffff157224 */ /* 0x000fe200000e06ff */
[----:B------:R-:W-:Y:S01]  /*bc00*/  IADD3 RZ, P0, R7, R18, RZ ;  /* 0x0000001207ff7210 */ /* 0x000fe20007f1e0ff */
[----:B------:R-:W-:-:S04]  /*bc10*/  IMAD.MOV.U32 R20, RZ, RZ, R19 ;  /* 0x000000ffff147224 */ /* 0x000fc800078e0013 */
[----:B------:R-:W-:-:S08]  /*bc20*/  IMAD.WIDE.U32.X R20, R25, R23, R20, P0 ;  /* 0x0000001719147225 */ /* 0x000fd000000e0414 */
.L_x_37:
[----:B------:R-:W4:Y:S01]  /*bc30*/  LDC.64 R38, c[0x0][0x640] ;  /* 0x00019000ff267b82 */ /* 0x000f220000000a00 */
[-C--:B--2---:R-:W-:Y:S01]  /*bc40*/  SHF.R.U64 R25, R20, R24.reuse, R21 ;  /* 0x0000001814197219 */ /* 0x084fe20000001215 */
[----:B-1----:R-:W-:Y:S01]  /*bc50*/  IMAD.MOV R29, RZ, RZ, -R29 ;  /* 0x000000ffff1d7224 */ /* 0x002fe200078e0a1d */
[----:B0-----:R-:W-:Y:S01]  /*bc60*/  SHF.R.U32.HI R6, RZ, R24, R21 ;  /* 0x00000018ff067219 */ /* 0x001fe20000011615 */
[----:B------:R-:W-:Y:S01]  /*bc70*/  ULDC UR6, c[0x0][0x154] ;  /* 0x0000550000067ab9 */ /* 0x000fe20000000800 */
[----:B------:R-:W-:Y:S01]  /*bc80*/  IADD3 R19, P0, RZ, -R25, RZ ;  /* 0x80000019ff137210 */ /* 0x000fe20007f1e0ff */
[----:B------:R-:W-:Y:S02]  /*bc90*/  IMAD R34, R31, R29, R28 ;  /* 0x0000001d1f227224 */ /* 0x000fe400078e021c */
[----:B------:R-:W0:Y:S01]  /*bca0*/  LDC R20, c[0x0][0x618] ;  /* 0x00018600ff147b82 */ /* 0x000e220000000800 */
[----:B------:R-:W-:Y:S02]  /*bcb0*/  IMAD.MOV.U32 R21, RZ, RZ, 0x1 ;  /* 0x00000001ff157424 */ /* 0x000fe400078e00ff */
[----:B------:R-:W-:-:S04]  /*bcc0*/  IMAD.X R7, RZ, RZ, ~R6, P0 ;  /* 0x000000ffff077224 */ /* 0x000fc800000e0e06 */
[-C--:B------:R-:W-:Y:S01]  /*bcd0*/  IMAD R18, R7, R26.reuse, RZ ;  /* 0x0000001a07127224 */ /* 0x080fe200078e02ff */
[----:B------:R-:W1:Y:S01]  /*bce0*/  LDC R32, c[0x0][0x608] ;  /* 0x00018200ff207b82 */ /* 0x000e620000000800 */
[----:B------:R-:W-:-:S04]  /*bcf0*/  IMAD.WIDE.U32 R6, R19, R26, R2 ;  /* 0x0000001a13067225 */ /* 0x000fc800078e0002 */
[----:B------:R-:W-:Y:S01]  /*bd00*/  IMAD R19, R19, R27, R18 ;  /* 0x0000001b13137224 */ /* 0x000fe200078e0212 */
[----:B------:R-:W-:Y:S02]  /*bd10*/  I2FP.F32.U32 R18, R30 ;  /* 0x0000001e00127245 */ /* 0x000fe40000201000 */
[----:B------:R-:W2:Y:S01]  /*bd20*/  LDC R36, c[0x0][0x658] ;  /* 0x00019600ff247b82 */ /* 0x000ea20000000800 */
[----:B------:R-:W-:Y:S01]  /*bd30*/  IMAD.IADD R7, R7, 0x1, R19 ;  /* 0x0000000107077824 */ /* 0x000fe200078e0213 */
[----:B----4-:R-:W-:Y:S01]  /*bd40*/  ISETP.NE.U32.AND P0, PT, R38, RZ, PT ;  /* 0x000000ff2600720c */ /* 0x010fe20003f05070 */
[----:B------:R-:W-:Y:S01]  /*bd50*/  FMUL R18, R18, UR6 ;  /* 0x0000000612127c20 */ /* 0x000fe20008400000 */
[----:B------:R-:W-:Y:S02]  /*bd60*/  IMAD.MOV.U32 R19, RZ, RZ, -0x1 ;  /* 0xffffffffff137424 */ /* 0x000fe400078e00ff */
[----:B------:R-:W-:Y:S01]  /*bd70*/  ISETP.NE.AND.EX P0, PT, R39, RZ, PT, P0 ;  /* 0x000000ff2700720c */ /* 0x000fe20003f05300 */
[----:B------:R4:W2:Y:S01]  /*bd80*/  F2I.U32.TRUNC.NTZ R27, R18 ;  /* 0x00000012001b7305 */ /* 0x0008a2000020f000 */
[----:B------:R-:W3:Y:S01]  /*bd90*/  LDC R29, c[0x0][0x148] ;  /* 0x00005200ff1d7b82 */ /* 0x000ee20000000800 */
[----:B0-----:R-:W-:-:S02]  /*bda0*/  SHF.R.U64 R24, R6, R20, R7 ;  /* 0x0000001406187219 */ /* 0x001fc40000001207 */
[----:B------:R-:W-:-:S05]  /*bdb0*/  SHF.R.U32.HI R7, RZ, R20, R7 ;  /* 0x00000014ff077219 */ /* 0x000fca0000011607 */
[----:B------:R-:W0:Y:S01]  /*bdc0*/  LDC R28, c[0x0][0x600] ;  /* 0x00018000ff1c7b82 */ /* 0x000e220000000800 */
[-CC-:B-1----:R-:W-:Y:S02]  /*bdd0*/  SHF.R.U64 R22, R24, R32.reuse, R7.reuse ;  /* 0x0000002018167219 */ /* 0x182fe40000001207 */
[----:B------:R-:W-:-:S05]  /*bde0*/  SHF.R.U32.HI R7, RZ, R32, R7 ;  /* 0x00000020ff077219 */ /* 0x000fca0000011607 */
[----:B------:R-:W1:Y:S01]  /*bdf0*/  LDC R31, c[0x0][0x648] ;  /* 0x00019200ff1f7b82 */ /* 0x000e620000000800 */
[-CC-:B--2---:R-:W-:Y:S02]  /*be00*/  SHF.R.U64 R26, R22, R36.reuse, R7.reuse ;  /* 0x00000024161a7219 */ /* 0x184fe40000001207 */
[-C--:B------:R-:W-:Y:S02]  /*be10*/  SHF.L.U32 R19, R19, R36.reuse, RZ ;  /* 0x0000002413137219 */ /* 0x080fe400000006ff */
[-C--:B------:R-:W-:Y:S01]  /*be20*/  SHF.R.U32.HI R7, RZ, R36.reuse, R7 ;  /* 0x00000024ff077219 */ /* 0x080fe20000011607 */
[----:B------:R-:W-:Y:S01]  /*be30*/  IMAD.MOV.U32 R6, RZ, RZ, R26 ;  /* 0x000000ffff067224 */ /* 0x000fe200078e001a */
[----:B------:R-:W-:Y:S01]  /*be40*/  SHF.L.U32 R36, R21, R36, RZ ;  /* 0x0000002415247219 */ /* 0x000fe200000006ff */
[----:B------:R-:W2:Y:S01]  /*be50*/  LDC R33, c[0x0][0x638] ;  /* 0x00018e00ff217b82 */ /* 0x000ea20000000800 */
[----:B------:R-:W-:-:S07]  /*be60*/  LOP3.LUT R163, RZ, R19, RZ, 0x33, !PT ;  /* 0x00000013ffa37212 */ /* 0x000fce00078e33ff */
[----:B------:R-:W0:Y:S01]  /*be70*/  LDC R35, c[0x0][0x610] ;  /* 0x00018400ff237b82 */ /* 0x000e220000000800 */
[----:B----4-:R-:W-:Y:S05]  /*be80*/  @!P0 BRA `(.L_x_38) ;  /* 0x0000000000288947 */ /* 0x010fea0003800000 */
[----:B------:R-:W4:Y:S02]  /*be90*/  LDC R21, c[0x0][0x64c] ;  /* 0x00019300ff157b82 */ /* 0x000f240000000800 */
[----:B----4-:R-:W-:-:S05]  /*bea0*/  IADD3 R21, P0, R26, R21, RZ ;  /* 0x000000151a157210 */ /* 0x010fca0007f1e0ff */
        /* <DEDUP_REMOVED lines=8> */
.L_x_38:
[----:B------:R-:W-:Y:S01]  /*bf30*/  ISETP.NE.AND P0, PT, R0, 0x1, PT ;  /* 0x000000010000780c */ /* 0x000fe20003f05270 */
[----:B0-----:R-:W-:Y:S01]  /*bf40*/  VIADD R19, R28, 0xffffffff ;  /* 0xffffffff1c137836 */ /* 0x001fe20000000000 */
[----:B-1----:R-:W-:Y:S01]  /*bf50*/  SHF.R.U64 R6, R6, R31, R7 ;  /* 0x0000001f06067219 */ /* 0x002fe20000001207 */
[----:B------:R-:W-:Y:S01]  /*bf60*/  IMAD.MOV R27, RZ, RZ, -R27 ;  /* 0x000000ffff1b7224 */ /* 0x000fe200078e0a1b */
[----:B------:R-:W-:Y:S02]  /*bf70*/  LOP3.LUT R163, R22, R163, RZ, 0xc0, !PT ;  /* 0x000000a316a37212 */ /* 0x000fe400078ec0ff */
[----:B------:R-:W-:Y:S01]  /*bf80*/  LOP3.LUT R19, R24, R19, RZ, 0xc0, !PT ;  /* 0x0000001318137212 */ /* 0x000fe200078ec0ff */
[----:B------:R-:W-:Y:S02]  /*bf90*/  IMAD.MOV R7, RZ, RZ, -R6 ;  /* 0x000000ffff077224 */ /* 0x000fe400078e0a06 */
[----:B------:R-:W-:Y:S02]  /*bfa0*/  IMAD R163, R36, R6, R163 ;  /* 0x0000000624a37224 */ /* 0x000fe400078e02a3 */
[----:B--2---:R-:W-:-:S02]  /*bfb0*/  IMAD R6, R7, R33, R26 ;  /* 0x0000002107067224 */ /* 0x004fc400078e021a */
[----:B---3--:R-:W-:Y:S02]  /*bfc0*/  @P0 IMAD R34, R29, R27, R30 ;  /* 0x0000001b1d220224 */ /* 0x008fe400078e021e */
[----:B------:R-:W-:Y:S02]  /*bfd0*/  IMAD R6, R6, R28, R19 ;  /* 0x0000001c06067224 */ /* 0x000fe400078e0213 */
[----:B------:R-:W-:Y:S02]  /*bfe0*/  IMAD R163, R163, R35, R34 ;  /* 0x00000023a3a37224 */ /* 0x000fe400078e0222 */
[----:B------:R-:W-:-:S03]  /*bff0*/  IMAD.MOV.U32 R7, RZ, RZ, 0x1 ;  /* 0x00000001ff077424 */ /* 0x000fc600078e00ff */
[----:B------:R-:W-:Y:S02]  /*c000*/  SEL R164, R6, R163, !P0 ;  /* 0x000000a306a47207 */ /* 0x000fe40004000000 */
[----:B------:R-:W-:Y:S01]  /*c010*/  SEL R163, R163, R6, !P0 ;  /* 0x00000006a3a37207 */ /* 0x000fe20004000000 */
[----:B------:R-:W-:-:S07]  /*c020*/  IMAD.MOV.U32 R6, RZ, RZ, R25 ;  /* 0x000000ffff067224 */ /* 0x000fce00078e0019 */
.L_x_36:
[----:B------:R-:W-:Y:S01]  /*c030*/  UIADD3 UR5, UR7, UR5, URZ ;  /* 0x0000000507057290 */ /* 0x000fe2000fffe03f */
[----:B------:R-:W-:Y:S01]  /*c040*/  LOP3.LUT P0, RZ, R7, 0xff, RZ, 0xc0, !PT ;  /* 0x000000ff07ff7812 */ /* 0x000fe2000780c0ff */
[----:B------:R-:W-:Y:S02]  /*c050*/  IMAD.MOV.U32 R7, RZ, RZ, R163 ;  /* 0x000000ffff077224 */ /* 0x000fe400078e00a3 */
[----:B------:R-:W-:Y:S02]  /*c060*/  USHF.R.U32.HI UR6, URZ, 0x2, UR5 ;  /* 0x000000023f067899 */ /* 0x000fe40008011605 */
[----:B------:R-:W-:Y:S02]  /*c070*/  UISETP.GT.U32.AND UP1, UPT, UR5, 0x3, UPT ;  /* 0x000000030500788c */ /* 0x000fe4000bf24070 */
[----:B------:R-:W-:Y:S02]  /*c080*/  ULOP3.LUT UR6, UR6, 0x1, URZ, 0xc0, !UPT ;  /* 0x0000000106067892 */ /* 0x000fe4000f8ec03f */
[----:B------:R-:W-:-:S02]  /*c090*/  UISETP.LT.U32.AND UP1, UPT, UR7, 0x4, UP1 ;  /* 0x000000040700788c */ /* 0x000fc40008f21070 */
[----:B------:R-:W-:Y:S02]  /*c0a0*/  UISETP.NE.U32.AND UP0, UPT, UR6, 0x1, UPT ;  /* 0x000000010600788c */ /* 0x000fe4000bf05070 */
[----:B------:R-:W-:Y:S02]  /*c0b0*/  USEL UR8, URZ, 0x1, !UP1 ;  /* 0x000000013f087887 */ /* 0x000fe4000c800000 */
[----:B------:R-:W-:Y:S02]  /*c0c0*/  UISETP.GT.U32.AND UP0, UPT, UR7, 0x3, !UP0 ;  /* 0x000000030700788c */ /* 0x000fe4000c704070 */
[----:B------:R-:W-:Y:S02]  /*c0d0*/  ULOP3.LUT UR5, UR5, 0x3, URZ, 0xc0, !UPT ;  /* 0x0000000305057892 */ /* 0x000fe4000f8ec03f */
[----:B------:R-:W-:-:S04]  /*c0e0*/  USEL UR6, URZ, 0x1, !UP0 ;  /* 0x000000013f067887 */ /* 0x000fc8000c000000 */
[----:B------:R-:W-:Y:S01]  /*c0f0*/  ULOP3.LUT UR4, UR6, UR4, UR8, 0x96, !UPT ;  /* 0x0000000406047292 */ /* 0x000fe2000f8e9608 */
[----:B------:R-:W-:Y:S11]  /*c100*/  @P0 BRA `(.L_x_39) ;  /* 0xffffff4c00a80947 */ /* 0x000ff6000383ffff */
[----:B------:R-:W-:Y:S05]  /*c110*/  EXIT ;  /* 0x000000000000794d */ /* 0x000fea0003800000 */
.L_x_3:
[----:B0-----:R-:W-:Y:S01]  /*c120*/  ULDC.64 UR4, c[0x0][0x650] ;  /* 0x0001940000047ab9 */ /* 0x001fe20000000a00 */
        /* <DEDUP_REMOVED lines=25> */
.L_x_41:
[-CC-:B------:R-:W-:Y:S01]  /*c2c0*/  SHF.R.U64 R18, R16, R8.reuse, R17.reuse ;  /* 0x0000000810127219 */ /* 0x180fe20000001211 */
[----:B------:R-:W-:Y:S01]  /*c2d0*/  ULDC UR4, c[0x0][0x150] ;  /* 0x0000540000047ab9 */ /* 0x000fe20000000800 */
[----:B------:R-:W-:Y:S01]  /*c2e0*/  SHF.R.U32.HI R7, RZ, R8, R17 ;  /* 0x00000008ff077219 */ /* 0x000fe20000011611 */
[----:B------:R-:W0:Y:S01]  /*c2f0*/  LDC.64 R28, c[0x0][0x640] ;  /* 0x00019000ff1c7b82 */ /* 0x000e220000000a00 */
[----:B------:R-:W-:Y:S02]  /*c300*/  I2FP.F32.U32 R8, R10 ;  /* 0x0000000a00087245 */ /* 0x000fe40000201000 */
[----:B------:R-:W-:-:S03]  /*c310*/  IADD3 R11, P0, RZ, -R18, RZ ;  /* 0x80000012ff0b7210 */ /* 0x000fc60007f1e0ff */
[----:B------:R-:W-:Y:S01]  /*c320*/  FMUL R15, R8, UR4 ;  /* 0x00000004080f7c20 */ /* 0x000fe20008400000 */
[----:B------:R-:W-:Y:S01]  /*c330*/  ULDC UR4, c[0x0][0x154] ;  /* 0x0000550000047ab9 */ /* 0x000fe20000000800 */
[----:B------:R-:W1:Y:S01]  /*c340*/  LDC R17, c[0x0][0x144] ;  /* 0x00005100ff117b82 */ /* 0x000e620000000800 */
[----:B------:R-:W-:Y:S02]  /*c350*/  IMAD.X R7, RZ, RZ, ~R7, P0 ;  /* 0x000000ffff077224 */ /* 0x000fe400000e0e07 */
[-C--:B------:R-:W-:Y:S01]  /*c360*/  IMAD.WIDE.U32 R12, R11, R22.reuse, R2 ;  /* 0x000000160b0c7225 */ /* 0x080fe200078e0002 */
[----:B------:R-:W2:Y:S03]  /*c370*/  F2I.U32.TRUNC.NTZ R15, R15 ;  /* 0x0000000f000f7305 */ /* 0x000ea6000020f000 */
[----:B------:R-:W-:Y:S01]  /*c380*/  IMAD R8, R7, R22, RZ ;  /* 0x0000001607087224 */ /* 0x000fe200078e02ff */
[----:B------:R-:W3:Y:S03]  /*c390*/  LDC R14, c[0x0][0x618] ;  /* 0x00018600ff0e7b82 */ /* 0x000ee60000000800 */
[----:B------:R-:W-:Y:S01]  /*c3a0*/  IMAD R7, R11, R23, R8 ;  /* 0x000000170b077224 */ /* 0x000fe200078e0208 */
[----:B------:R-:W-:-:S03]  /*c3b0*/  I2FP.F32.U32 R11, R9 ;  /* 0x00000009000b7245 */ /* 0x000fc60000201000 */
[----:B------:R-:W-:Y:S01]  /*c3c0*/  IMAD.IADD R7, R13, 0x1, R7 ;  /* 0x000000010d077824 */ /* 0x000fe200078e0207 */
[----:B------:R-:W4:Y:S01]  /*c3d0*/  LDC R24, c[0x0][0x608] ;  /* 0x00018200ff187b82 */ /* 0x000f220000000800 */
[----:B0-----:R-:W-:Y:S01]  /*c3e0*/  ISETP.NE.U32.AND P0, PT, R28, RZ, PT ;  /* 0x000000ff1c00720c */ /* 0x001fe20003f05070 */
[----:B------:R-:W-:Y:S02]  /*c3f0*/  IMAD.MOV.U32 R13, RZ, RZ, 0x1 ;  /* 0x00000001ff0d7424 */ /* 0x000fe400078e00ff */
[----:B--2---:R-:W-:Y:S01]  /*c400*/  IMAD.MOV R8, RZ, RZ, -R15 ;  /* 0x000000ffff087224 */ /* 0x004fe200078e0a0f */
[----:B------:R-:W-:-:S03]  /*c410*/  ISETP.NE.AND.EX P0, PT, R29, RZ, PT, P0 ;  /* 0x000000ff1d00720c */ /* 0x000fc60003f05300 */
[----:B------:R-:W0:Y:S01]  /*c420*/  LDC R26, c[0x0][0x658] ;  /* 0x00019600ff1a7b82 */ /* 0x000e220000000800 */
[----:B-1----:R-:W-:Y:S02]  /*c430*/  IMAD R25, R17, R8, R10 ;  /* 0x0000000811197224 */ /* 0x002fe400078e020a */
[----:B------:R-:W-:Y:S01]  /*c440*/  FMUL R8, R11, UR4 ;  /* 0x000000040b087c20 */ /* 0x000fe20008400000 */
[----:B------:R-:W-:-:S03]  /*c450*/  IMAD.MOV.U32 R11, RZ, RZ, -0x1 ;  /* 0xffffffffff0b7424 */ /* 0x000fc600078e00ff */
[----:B------:R1:W2:Y:S01]  /*c460*/  F2I.U32.TRUNC.NTZ R21, R8 ;  /* 0x0000000800157305 */ /* 0x0002a2000020f000 */
[----:B------:R-:W1:Y:S01]  /*c470*/  LDC R22, c[0x0][0x148] ;  /* 0x00005200ff167b82 */ /* 0x000e620000000800 */
[-CC-:B---3--:R-:W-:Y:S02]  /*c480*/  SHF.R.U64 R16, R12, R14.reuse, R7.reuse ;  /* 0x0000000e0c107219 */ /* 0x188fe40000001207 */
[----:B------:R-:W-:-:S05]  /*c490*/  SHF.R.U32.HI R7, RZ, R14, R7 ;  /* 0x0000000eff077219 */ /* 0x000fca0000011607 */
[----:B------:R-:W3:Y:S01]  /*c4a0*/  LDC R23, c[0x0][0x600] ;  /* 0x00018000ff177b82 */ /* 0x000ee20000000800 */
[-CC-:B----4-:R-:W-:Y:S02]  /*c4b0*/  SHF.R.U64 R20, R16, R24.reuse, R7.reuse ;  /* 0x0000001810147219 */ /* 0x190fe40000001207 */
[----:B------:R-:W-:-:S05]  /*c4c0*/  SHF.R.U32.HI R7, RZ, R24, R7 ;  /* 0x00000018ff077219 */ /* 0x000fca0000011607 */
[----:B------:R-:W4:Y:S01]  /*c4d0*/  LDC R27, c[0x0][0x648] ;  /* 0x00019200ff1b7b82 */ /* 0x000f220000000800 */
[-C--:B0-----:R-:W-:Y:S02]  /*c4e0*/  SHF.L.U32 R10, R11, R26.reuse, RZ ;  /* 0x0000001a0b0a7219 */ /* 0x081fe400000006ff */
[-CC-:B------:R-:W-:Y:S02]  /*c4f0*/  SHF.R.U64 R19, R20, R26.reuse, R7.reuse ;  /* 0x0000001a14137219 */ /* 0x180fe40000001207 */
[----:B------:R-:W-:Y:S02]  /*c500*/  SHF.R.U32.HI R11, RZ, R26, R7 ;  /* 0x0000001aff0b7219 */ /* 0x000fe40000011607 */
[----:B------:R-:W-:Y:S01]  /*c510*/  LOP3.LUT R31, RZ, R10, RZ, 0x33, !PT ;  /* 0x0000000aff1f7212 */ /* 0x000fe200078e33ff */
[----:B------:R-:W0:Y:S01]  /*c520*/  LDC R30, c[0x0][0x638] ;  /* 0x00018e00ff1e7b82 */ /* 0x000e220000000800 */
[----:B------:R-:W-:Y:S01]  /*c530*/  SHF.L.U32 R26, R13, R26, RZ ;  /* 0x0000001a0d1a7219 */ /* 0x000fe200000006ff */
[----:B------:R-:W-:-:S06]  /*c540*/  IMAD.MOV.U32 R10, RZ, RZ, R19 ;  /* 0x000000ffff0a7224 */ /* 0x000fcc00078e0013 */
[----:B------:R-:W0:Y:S01]  /*c550*/  LDC R32, c[0x0][0x610] ;  /* 0x00018400ff207b82 */ /* 0x000e220000000800 */
[----:B-123--:R-:W-:Y:S05]  /*c560*/  @!P0 BRA `(.L_x_42) ;  /* 0x0000000000288947 */ /* 0x00efea0003800000 */
[----:B------:R-:W1:Y:S02]  /*c570*/  LDC R8, c[0x0][0x64c] ;  /* 0x00019300ff087b82 */ /* 0x000e640000000800 */
[----:B-1----:R-:W-:-:S05]  /*c580*/  IADD3 R7, P0, R19, R8, RZ ;  /* 0x0000000813077210 */ /* 0x002fca0007f1e0ff */
        /* <DEDUP_REMOVED lines=8> */
.L_x_42:
[----:B------:R-:W-:Y:S01]  /*c610*/  ISETP.NE.AND P0, PT, R0, 0x1, PT ;  /* 0x000000010000780c */ /* 0x000fe20003f05270 */
[----:B------:R-:W-:Y:S01]  /*c620*/  IMAD.MOV R21, RZ, RZ, -R21 ;  /* 0x000000ffff157224 */ /* 0x000fe200078e0a15 */
[----:B----4-:R-:W-:Y:S01]  /*c630*/  SHF.R.U64 R8, R10, R27, R11 ;  /* 0x0000001b0a087219 */ /* 0x010fe2000000120b */
[----:B------:R-:W-:Y:S01]  /*c640*/  VIADD R11, R23, 0xffffffff ;  /* 0xffffffff170b7836 */ /* 0x000fe20000000000 */
[----:B------:R-:W-:-:S03]  /*c650*/  LOP3.LUT R7, R20, R31, RZ, 0xc0, !PT ;  /* 0x0000001f14077212 */ /* 0x000fc600078ec0ff */
[----:B------:R-:W-:Y:S01]  /*c660*/  IMAD.MOV R10, RZ, RZ, -R8 ;  /* 0x000000ffff0a7224 */ /* 0x000fe200078e0a08 */
[----:B------:R-:W-:Y:S01]  /*c670*/  LOP3.LUT R12, R16, R11, RZ, 0xc0, !PT ;  /* 0x0000000b100c7212 */ /* 0x000fe200078ec0ff */
[----:B------:R-:W-:Y:S02]  /*c680*/  IMAD R8, R26, R8, R7 ;  /* 0x000000081a087224 */ /* 0x000fe400078e0207 */
[----:B0-----:R-:W-:Y:S02]  /*c690*/  IMAD R7, R10, R30, R19 ;  /* 0x0000001e0a077224 */ /* 0x001fe400078e0213 */
[----:B------:R-:W-:Y:S02]  /*c6a0*/  @P0 IMAD R25, R22, R21, R9 ;  /* 0x0000001516190224 */ /* 0x000fe400078e0209 */
[----:B------:R-:W-:Y:S02]  /*c6b0*/  IMAD R7, R7, R23, R12 ;  /* 0x0000001707077224 */ /* 0x000fe400078e020c */
[----:B------:R-:W-:-:S02]  /*c6c0*/  IMAD R16, R8, R32, R25 ;  /* 0x0000002008107224 */ /* 0x000fc400078e0219 */
[----:B------:R-:W-:-:S03]  /*c6d0*/  IMAD.MOV.U32 R8, RZ, RZ, 0x1 ;  /* 0x00000001ff087424 */ /* 0x000fc600078e00ff */
[----:B------:R-:W-:Y:S02]  /*c6e0*/  SEL R19, R7, R16, !P0 ;  /* 0x0000001007137207 */ /* 0x000fe40004000000 */
[----:B------:R-:W-:Y:S01]  /*c6f0*/  SEL R16, R16, R7, !P0 ;  /* 0x0000000710107207 */ /* 0x000fe20004000000 */
[----:B------:R-:W-:-:S07]  /*c700*/  IMAD.MOV.U32 R7, RZ, RZ, R18 ;  /* 0x000000ffff077224 */ /* 0x000fce00078e0012 */
.L_x_40:
[----:B------:R-:W-:-:S08]  /*c710*/  NOP ;  /* 0x0000000000007918 */ /* 0x000fd00000000000 */
[----:B------:R-:W0:-:S00]  /*c720*/  USETMAXREG.DEALLOC.CTAPOOL 0x28 ;  /* 0x00000028000079c8 */ /* 0x000e0000080e0500 */
[----:B0-----:R-:W-:-:S13]  /*c730*/  ISETP.NE.AND P0, PT, R6, RZ, PT ;  /* 0x000000ff0600720c */ /* 0x001fda0003f05270 */
[----:B------:R-:W-:Y:S05]  /*c740*/  @P0 EXIT ;  /* 0x000000000000094d */ /* 0x000fea0003800000 */
[----:B------:R-:W-:Y:S01]  /*c750*/  LOP3.LUT P0, RZ, R8, 0xff, RZ, 0xc0, !PT ;  /* 0x000000ff08ff7812 */ /* 0x000fe2000780c0ff */
[----:B------:R-:W-:Y:S02]  /*c760*/  IMAD.MOV.U32 R13, RZ, RZ, 0x1 ;  /* 0x00000001ff0d7424 */ /* 0x000fe400078e00ff */
[----:B------:R-:W-:-:S10]  /*c770*/  IMAD.MOV.U32 R12, RZ, RZ, RZ ;  /* 0x000000ffff0c7224 */ /* 0x000fd400078e00ff */
[----:B------:R-:W-:Y:S05]  /*c780*/  @!P0 BRA `(.L_x_43) ;  /* 0x0000000c00388947 */ /* 0x000fea0003800000 */
[----:B------:R-:W0:Y:S01]  /*c790*/  LDC R6, c[0x0][0x28c] ;  /* 0x0000a300ff067b82 */ /* 0x000e220000000800 */
[----:B------:R-:W-:Y:S01]  /*c7a0*/  ULDC UR5, c[0x0][0x600] ;  /* 0x0001800000057ab9 */ /* 0x000fe20000000800 */
[----:B------:R-:W-:Y:S01]  /*c7b0*/  ULDC UR4, c[0x0][0xc] ;  /* 0x0000030000047ab9 */ /* 0x000fe20000000800 */
[----:B------:R-:W-:Y:S01]  /*c7c0*/  UIADD3 UR16, UR5, -0x1, URZ ;  /* 0xffffffff05107890 */ /* 0x000fe2000fffe03f */
[C---:B------:R-:W-:Y:S01]  /*c7d0*/  LOP3.LUT P3, RZ, R4.reuse, 0x7f, RZ, 0xc0, !PT ;  /* 0x0000007f04ff7812 */ /* 0x040fe2000786c0ff */
[----:B------:R-:W-:Y:S01]  /*c7e0*/  ULDC UR6, c[0x0][0x658] ;  /* 0x0001960000067ab9 */ /* 0x000fe20000000800 */
[----:B------:R-:W-:Y:S01]  /*c7f0*/  ULDC UR5, c[0x0][0x10] ;  /* 0x0000040000057ab9 */ /* 0x000fe20000000800 */
[----:B------:R-:W-:Y:S01]  /*c800*/  UMOV UR7, 0xffffffff ;  /* 0xffffffff00077882 */ /* 0x000fe20000000000 */
[----:B------:R-:W-:Y:S01]  /*c810*/  UMOV UR8, 0x1 ;  /* 0x0000000100087882 */ /* 0x000fe20000000000 */
[----:B------:R-:W-:Y:S01]  /*c820*/  UIMAD.WIDE.U32 UR4, UR4, UR5, URZ ;  /* 0x00000005040472a5 */ /* 0x000fe2000f8e003f */
[----:B------:R-:W-:Y:S01]  /*c830*/  LOP3.LUT P0, RZ, R4, 0x1f, RZ, 0xc0, !PT ;  /* 0x0000001f04ff7812 */ /* 0x000fe2000780c0ff */
[----:B------:R-:W-:Y:S01]  /*c840*/  USHF.L.U32 UR7, UR7, UR6, URZ ;  /* 0x0000000607077299 */ /* 0x000fe2000800063f */
[----:B------:R-:W-:Y:S01]  /*c850*/  BSSY B0, `(.L_x_43) ;  /* 0x00000c1000007945 */ /* 0x000fe20003800000 */
[----:B------:R-:W-:Y:S01]  /*c860*/  USHF.L.U32 UR18, UR8, UR6, URZ ;  /* 0x0000000608127299 */ /* 0x000fe2000800063f */
[----:B------:R-:W-:Y:S01]  /*c870*/  IMAD.MOV.U32 R15, RZ, RZ, 0x1 ;  /* 0x00000001ff0f7424 */ /* 0x000fe200078e00ff */
[----:B------:R-:W-:Y:S01]  /*c880*/  LOP3.LUT R18, R5, 0x2, RZ, 0xfc, !PT ;  /* 0x0000000205127812 */ /* 0x000fe200078efcff */
[----:B------:R-:W-:Y:S01]  /*c890*/  ULDC UR6, c[0x0][0x14] ;  /* 0x0000050000067ab9 */ /* 0x000fe20000000800 */
[----:B------:R-:W-:Y:S01]  /*c8a0*/  PLOP3.LUT P0, PT, P0, P3, PT, 0x8a, 0x0 ;  /* 0x000000000000781c */ /* 0x000fe20000707172 */
[----:B------:R-:W-:Y:S01]  /*c8b0*/  UIMAD.WIDE.U32 UR20, UR4, UR6, URZ ;  /* 0x00000006041472a5 */ /* 0x000fe2000f8e003f */
[----:B------:R-:W-:Y:S01]  /*c8c0*/  IMAD.MOV.U32 R13, RZ, RZ, 0x1 ;  /* 0x00000001ff0d7424 */ /* 0x000fe200078e00ff */
[----:B------:R-:W-:Y:S01]  /*c8d0*/  UIMAD UR13, UR5, UR6, URZ ;  /* 0x00000006050d72a4 */ /* 0x000fe2000f8e023f */
[----:B------:R-:W-:Y:S01]  /*c8e0*/  IMAD.MOV.U32 R12, RZ, RZ, RZ ;  /* 0x000000ffff0c7224 */ /* 0x000fe200078e00ff */
[----:B------:R-:W-:Y:S01]  /*c8f0*/  ULOP3.LUT UR17, URZ, UR7, URZ, 0x33, !UPT ;  /* 0x000000073f117292 */ /* 0x000fe2000f8e333f */
[----:B0-----:R-:W-:Y:S01]  /*c900*/  VIADD R6, R6, 0x7f ;  /* 0x0000007f06067836 */ /* 0x001fe20000000000 */
[----:B------:R-:W-:Y:S01]  /*c910*/  UIADD3 UR13, UR21, UR13, URZ ;  /* 0x0000000d150d7290 */ /* 0x000fe2000fffe03f */
[----:B------:R-:W-:-:S03]  /*c920*/  ULDC.64 UR22, c[0x0][0x198] ;  /* 0x0000660000167ab9 */ /* 0x000fc60000000a00 */
[----:B------:R-:W-:-:S04]  /*c930*/  SHF.R.S32.HI R9, RZ, 0x1f, R6 ;  /* 0x0000001fff097819 */ /* 0x000fc80000011406 */
[----:B------:R-:W-:-:S04]  /*c940*/  LEA.HI R9, R9, R6, RZ, 0x7 ;  /* 0x0000000609097211 */ /* 0x000fc800078f38ff */
[----:B------:R-:W-:-:S05]  /*c950*/  SHF.R.S32.HI R17, RZ, 0x7, R9 ;  /* 0x00000007ff117819 */ /* 0x000fca0000011409 */
[----:B------:R-:W-:-:S07]  /*c960*/  VIADD R14, R17, 0x1 ;  /* 0x00000001110e7836 */ /* 0x000fce0000000000 */
.L_x_55:
[----:B------:R-:W-:-:S03]  /*c970*/  UMOV UR4, 0xffffffff ;  /* 0xffffffff00047882 */ /* 0x000fc60000000000 */
[----:B------:R-:W-:Y:S05]  /*c980*/  BRA.DIV UR4, `(.L_x_44) ;  /* 0x0000000e04a87947 */ /* 0x000fea000b800000 */
[----:B------:R-:W-:-:S13]  /*c990*/  ELECT P1, URZ, PT ;  /* 0x00000000003f782f */ /* 0x000fda0003820000 */
.L_x_66:
[----:B------:R-:W0:Y:S01]  /*c9a0*/  LDC R4, c[0x0][0x28c] ;  /* 0x0000a300ff047b82 */ /* 0x000e220000000800 */
[----:B------:R-:W-:Y:S01]  /*c9b0*/  BSSY B1, `(.L_x_45) ;  /* 0x0000037000017945 */ /* 0x000fe20003800000 */
[----:B0-----:R-:W-:-:S13]  /*c9c0*/  ISETP.LT.OR P1, PT, R4, 0x1, !P1 ;  /* 0x000000010400780c */ /* 0x001fda0004f21670 */
[----:B------:R-:W-:Y:S05]  /*c9d0*/  @P1 BRA `(.L_x_46) ;  /* 0x0000000000d01947 */ /* 0x000fea0003800000 */
[----:B------:R-:W-:Y:S02]  /*c9e0*/  IMAD R19, R19, 0x30, RZ ;  /* 0x0000003013137824 */ /* 0x000fe400078e02ff */
[----:B------:R-:W-:Y:S02]  /*c9f0*/  IMAD R16, R16, 0x180, RZ ;  /* 0x0000018010107824 */ /* 0x000fe400078e02ff */
[----:B------:R-:W-:Y:S02]  /*ca00*/  IMAD.MOV.U32 R21, RZ, RZ, RZ ;  /* 0x000000ffff157224 */ /* 0x000fe400078e00ff */
[----:B------:R-:W-:Y:S02]  /*ca10*/  IMAD.MOV.U32 R4, RZ, RZ, R14 ;  /* 0x000000ffff047224 */ /* 0x000fe400078e000e */
[----:B------:R-:W-:Y:S02]  /*ca20*/  IMAD.MOV.U32 R6, RZ, RZ, R13 ;  /* 0x000000ffff067224 */ /* 0x000fe400078e000d */
[----:B------:R-:W-:-:S07]  /*ca30*/  IMAD.MOV.U32 R8, RZ, RZ, R12 ;  /* 0x000000ffff087224 */ /* 0x000fce00078e000c */
.L_x_50:
[----:B------:R-:W0:Y:S01]  /*ca40*/  S2R R10, SR_CgaCtaId ;  /* 0x00000000000a7919 */ /* 0x000e220000008800 */
[----:B------:R-:W-:-:S04]  /*ca50*/  MOV R9, 0x400 ;  /* 0x0000040000097802 */ /* 0x000fc80000000f00 */
[----:B0-----:R-:W-:Y:S02]  /*ca60*/  LEA R11, R10, R9, 0x18 ;  /* 0x000000090a0b7211 */ /* 0x001fe400078ec0ff */
[----:B------:R-:W-:Y:S01]  /*ca70*/  SHF.L.U32 R9, R6, 0x1f, RZ ;  /* 0x0000001f06097819 */ /* 0x000fe200000006ff */
[----:B------:R-:W0:Y:S02]  /*ca80*/  @!P3 LDC R10, c[0x0][0x500] ;  /* 0x00014000ff0abb82 */ /* 0x000e240000000800 */
[----:B------:R-:W-:-:S04]  /*ca90*/  IMAD R20, R8, 0x8, R11 ;  /* 0x0000000808147824 */ /* 0x000fc800078e020b */
[----:B------:R-:W1:Y:S02]  /*caa0*/  SYNCS.PHASECHK.TRANS64.TRYWAIT P1, [R20+URZ+0x20], R9 ;  /* 0x00002009140075a7 */ /* 0x000e64000802017f */
[----:B-1----:R-:W-:Y:S05]  /*cab0*/  @!P1 BRA `(.L_x_47) ;  /* 0x0000000c007c9947 */ /* 0x002fea0003800000 */
.L_x_67:
[----:B-1----:R-:W-:Y:S01]  /*cac0*/  PRMT R9, R18, 0x9910, RZ ;  /* 0x0000991012097816 */ /* 0x002fe200000000ff */
[----:B0-----:R0:W-:Y:S03]  /*cad0*/  @!P3 SYNCS.ARRIVE.TRANS64 RZ, [R20+URZ], R10 ;  /* 0x0000000a14ffb9a7 */ /* 0x0011e6000800003f */
[----:B------:R-:W-:-:S13]  /*cae0*/  ISETP.NE.AND P1, PT, R9, 0x2, PT ;  /* 0x000000020900780c */ /* 0x000fda0003f25270 */
[----:B0-----:R-:W-:Y:S05]  /*caf0*/  @P1 BRA `(.L_x_48) ;  /* 0x0000000000041947 */ /* 0x001fea0003800000 */
[----:B------:R-:W-:Y:S01]  /*cb00*/  BPT.TRAP 0x1 ;  /* 0x000000040000795c */ /* 0x000fe20000300000 */
.L_x_48:
[----:B------:R-:W-:Y:S05]  /*cb10*/  @P0 BRA `(.L_x_49) ;  /* 0x0000000000040947 */ /* 0x000fea0003800000 */
[----:B------:R-:W-:Y:S01]  /*cb20*/  BPT.TRAP 0x1 ;  /* 0x000000040000795c */ /* 0x000fe20000300000 */
.L_x_49:
[--C-:B------:R-:W-:Y:S01]  /*cb30*/  IMAD R9, R8, 0xc000, R11.reuse ;  /* 0x0000c00008097824 */ /* 0x100fe200078e020b */
[----:B------:R-:W-:Y:S01]  /*cb40*/  R2UR UR9, R20 ;  /* 0x00000000140972ca */ /* 0x000fe200000e0000 */
[----:B------:R-:W-:Y:S01]  /*cb50*/  IMAD R11, R8, 0x1800, R11 ;  /* 0x00001800080b7824 */ /* 0x000fe200078e020b */
[----:B------:R-:W-:Y:S01]  /*cb60*/  UIADD3 UR4, UP0, UR22, 0xf0, URZ ;  /* 0x000000f016047890 */ /* 0x000fe2000ff1e03f */
[----:B------:R-:W-:Y:S01]  /*cb70*/  VIADD R4, R4, 0xffffffff ;  /* 0xffffffff04047836 */ /* 0x000fe20000000000 */
[----:B------:R-:W-:Y:S01]  /*cb80*/  R2UR UR5, R9 ;  /* 0x00000000090572ca */ /* 0x000fe200000e0000 */
[----:B------:R-:W-:Y:S01]  /*cb90*/  UIADD3 UR24, UP1, UR22, 0x1f0, URZ ;  /* 0x000001f016187890 */ /* 0x000fe2000ff3e03f */
[----:B------:R-:W-:Y:S01]  /*cba0*/  R2UR UR8, R11 ;  /* 0x000000000b0872ca */ /* 0x000fe200000e0000 */
[----:B------:R-:W-:Y:S01]  /*cbb0*/  VIADD R8, R8, 0x1 ;  /* 0x0000000108087836 */ /* 0x000fe20000000000 */
[----:B------:R-:W-:Y:S01]  /*cbc0*/  R2UR UR11, R16 ;  /* 0x00000000100b72ca */ /* 0x000fe200000e0000 */
[----:B------:R-:W-:Y:S01]  /*cbd0*/  UIADD3.X UR25, URZ, UR23, URZ, UP1, !UPT ;  /* 0x000000173f197290 */ /* 0x000fe20008ffe43f */
[----:B------:R-:W-:Y:S01]  /*cbe0*/  R2UR UR10, R21 ;  /* 0x00000000150a72ca */ /* 0x000fe200000e0000 */
[----:B------:R-:W-:Y:S01]  /*cbf0*/  UMOV UR6, 0x0 ;  /* 0x0000000000067882 */ /* 0x000fe20000000000 */
[----:B------:R-:W-:Y:S01]  /*cc00*/  R2UR UR12, R7 ;  /* 0x00000000070c72ca */ /* 0x000fe200000e0000 */
[----:B------:R-:W-:Y:S01]  /*cc10*/  UMOV UR7, 0x10000000 ;  /* 0x1000000000077882 */ /* 0x000fe20000000000 */
[----:B------:R-:W-:Y:S01]  /*cc20*/  R2UR UR19, R19 ;  /* 0x00000000131372ca */ /* 0x000fe200000e0000 */
[----:B------:R-:W-:Y:S01]  /*cc30*/  VIADD R21, R21, 0x80 ;  /* 0x0000008015157836 */ /* 0x000fe20000000000 */
[----:B------:R-:W-:Y:S01]  /*cc40*/  ISETP.GT.AND P2, PT, R4, 0x1, PT ;  /* 0x000000010400780c */ /* 0x000fe20003f44270 */
[----:B------:R-:W-:Y:S01]  /*cc50*/  UIADD3 UR14, UR5, 0x100, URZ ;  /* 0x00000100050e7890 */ /* 0x000fe2000fffe03f */
[----:B------:R-:W-:Y:S01]  /*cc60*/  ISETP.NE.AND P1, PT, R8, 0x4, PT ;  /* 0x000000040800780c */ /* 0x000fe20003f25270 */
[----:B------:R-:W-:-:S02]  /*cc70*/  UIADD3.X UR5, URZ, UR23, URZ, UP0, !UPT ;  /* 0x000000173f057290 */ /* 0x000fc400087fe43f */
[----:B------:R-:W-:Y:S01]  /*cc80*/  UIADD3 UR15, UR8, 0x30100, URZ ;  /* 0x00030100080f7890 */ /* 0x000fe2000fffe03f */
[----:B------:R-:W-:Y:S02]  /*cc90*/  SEL R9, RZ, 0x1, P1 ;  /* 0x00000001ff097807 */ /* 0x000fe40000800000 */
[----:B------:R-:W-:Y:S01]  /*cca0*/  UMOV UR8, UR14 ;  /* 0x0000000e00087c82 */ /* 0x000fe20008000000 */
[----:B------:R-:W-:Y:S02]  /*ccb0*/  SEL R8, R8, RZ, P1 ;  /* 0x000000ff08087207 */ /* 0x000fe40000800000 */
[----:B------:R-:W-:Y:S01]  /*ccc0*/  LOP3.LUT R6, R6, R9, RZ, 0x3c, !PT ;  /* 0x0000000906067212 */ /* 0x000fe200078e3cff */
[----:B------:R0:W-:Y:S02]  /*ccd0*/  UTMALDG.3D [UR8], [UR4], desc[UR6] ;  /* 0x00000608040075b4 */ /* 0x0001e40008011000 */
[----:B0-----:R-:W-:Y:S01]  /*cce0*/  UMOV UR8, UR15 ;  /* 0x0000000f00087c82 */ /* 0x001fe20008000000 */
[----:B------:R-:W-:-:S02]  /*ccf0*/  UMOV UR11, UR19 ;  /* 0x00000013000b7c82 */ /* 0x000fc40008000000 */
[----:B------:R0:W-:Y:S02]  /*cd00*/  UTMALDG.3D [UR8], [UR24], desc[UR6] ;  /* 0x00000608180075b4 */ /* 0x0001e40008011000 */
[----:B0-----:R-:W-:Y:S05]  /*cd10*/  @P2 BRA `(.L_x_50) ;  /* 0xfffffffc00482947 */ /* 0x001fea000383ffff */
.L_x_46:
[----:B------:R-:W-:Y:S05]  /*cd20*/  BSYNC B1 ;  /* 0x0000000000017941 */ /* 0x000fea0003800000 */
.L_x_45:
[----:B------:R-:W-:Y:S01]  /*cd30*/  LOP3.LUT P2, RZ, R15, 0xff, RZ, 0xc0, !PT ;  /* 0x000000ff0fff7812 */ /* 0x000fe2000784c0ff */
[----:B------:R-:W-:Y:S01]  /*cd40*/  IMAD.IADD R12, R17, 0x1, R12 ;  /* 0x00000001110c7824 */ /* 0x000fe200078e020c */
[----:B------:R-:W-:Y:S01]  /*cd50*/  IADD3 R2, P4, R2, UR20, RZ ;  /* 0x0000001402027c10 */ /* 0x000fe2000ff9e0ff */
[----:B------:R-:W-:Y:S01]  /*cd60*/  ULDC.64 UR4, c[0x0][0x650] ;  /* 0x0001940000047ab9 */ /* 0x000fe20000000a00 */
[----:B------:R-:W-:Y:S01]  /*cd70*/  BSSY B1, `(.L_x_51) ;  /* 0x000006c000017945 */ /* 0x000fe20003800000 */
[----:B------:R-:W-:Y:S01]  /*cd80*/  IMAD.MOV.U32 R16, RZ, RZ, -0x1 ;  /* 0xffffffffff107424 */ /* 0x000fe200078e00ff */
[----:B------:R-:W-:Y:S01]  /*cd90*/  SHF.R.U32.HI R4, RZ, 0x2, R12 ;  /* 0x00000002ff047819 */ /* 0x000fe2000001160c */
[----:B------:R-:W-:Y:S01]  /*cda0*/  IMAD.MOV.U32 R19, RZ, RZ, -0x1 ;  /* 0xffffffffff137424 */ /* 0x000fe200078e00ff */
[----:B------:R-:W-:Y:S02]  /*cdb0*/  ISETP.GT.U32.AND P1, PT, R12, 0x3, PT ;  /* 0x000000030c00780c */ /* 0x000fe40003f24070 */
[----:B------:R-:W-:-:S02]  /*cdc0*/  LOP3.LUT R4, R4, 0x1, RZ, 0xc0, !PT ;  /* 0x0000000104047812 */ /* 0x000fc400078ec0ff */
[----:B------:R-:W-:Y:S01]  /*cdd0*/  ISETP.LT.U32.AND P1, PT, R17, 0x4, P1 ;  /* 0x000000041100780c */ /* 0x000fe20000f21070 */
[----:B------:R-:W0:Y:S01]  /*cde0*/  @P2 S2R R7, SR_CgaCtaId ;  /* 0x0000000000072919 */ /* 0x000e220000008800 */
[----:B------:R-:W-:Y:S02]  /*cdf0*/  @P2 MOV R6, 0x400 ;  /* 0x0000040000062802 */ /* 0x000fe40000000f00 */
[----:B------:R-:W-:Y:S02]  /*ce00*/  IADD3.X R3, R3, UR13, RZ, P4, !PT ;  /* 0x0000000d03037c10 */ /* 0x000fe4000a7fe4ff */
[----:B------:R-:W-:Y:S02]  /*ce10*/  ISETP.GE.U32.AND P4, PT, R2, UR4, PT ;  /* 0x0000000402007c0c */ /* 0x000fe4000bf86070 */
[----:B------:R-:W-:Y:S02]  /*ce20*/  LOP3.LUT R12, R12, 0x3, RZ, 0xc0, !PT ;  /* 0x000000030c0c7812 */ /* 0x000fe400078ec0ff */
[----:B------:R-:W-:-:S02]  /*ce30*/  PRMT R15, RZ, 0x7610, R15 ;  /* 0x00007610ff0f7816 */ /* 0x000fc4000000000f */
[----:B0-----:R-:W-:Y:S01]  /*ce40*/  @P2 LEA R6, R7, R6, 0x18 ;  /* 0x0000000607062211 */ /* 0x001fe200078ec0ff */
[----:B------:R-:W-:-:S03]  /*ce50*/  IMAD.MOV.U32 R7, RZ, RZ, -0x1 ;  /* 0xffffffffff077424 */ /* 0x000fc600078e00ff */
[----:B------:R0:W-:Y:S01]  /*ce60*/  @P2 SYNCS.ARRIVE.TRANS64.A1T0 RZ, [R6+URZ+0x58], RZ ;  /* 0x000058ff06ff29a7 */ /* 0x0001e2000810003f */
[----:B------:R-:W-:Y:S02]  /*ce70*/  ISETP.NE.U32.AND P2, PT, R4, 0x1, PT ;  /* 0x000000010400780c */ /* 0x000fe40003f45070 */
[----:B------:R-:W-:Y:S02]  /*ce80*/  SEL R4, RZ, 0x1, !P1 ;  /* 0x00000001ff047807 */ /* 0x000fe40004800000 */
[----:B------:R-:W-:Y:S02]  /*ce90*/  ISETP.GE.U32.AND.EX P1, PT, R3, UR5, PT, P4 ;  /* 0x0000000503007c0c */ /* 0x000fe4000bf26140 */
[----:B------:R-:W-:-:S04]  /*cea0*/  ISETP.GT.U32.AND P2, PT, R17, 0x3, !P2 ;  /* 0x000000031100780c */ /* 0x000fc80005744070 */
[----:B0-----:R-:W-:-:S04]  /*ceb0*/  SEL R6, RZ, 0x1, !P2 ;  /* 0x00000001ff067807 */ /* 0x001fc80005000000 */
[--C-:B------:R-:W-:Y:S02]  /*cec0*/  LOP3.LUT R13, R6, R13, R4.reuse, 0x96, !PT ;  /* 0x0000000d060d7212 */ /* 0x100fe400078e9604 */
[----:B------:R-:W-:Y:S01]  /*ced0*/  PRMT R4, RZ, 0x7610, R4 ;  /* 0x00007610ff047816 */ /* 0x000fe20000000004 */
[----:B------:R-:W-:Y:S06]  /*cee0*/  @P1 BRA `(.L_x_52) ;  /* 0x0000000400501947 */ /* 0x000fec0003800000 */
[----:B------:R-:W-:Y:S01]  /*cef0*/  ULDC.64 UR4, c[0x0][0x628] ;  /* 0x00018a0000047ab9 */ /* 0x000fe20000000a00 */
[----:B------:R-:W0:Y:S01]  /*cf00*/  S2R R16, SR_CTAID.X ;  /* 0x0000000000107919 */ /* 0x000e220000002500 */
[----:B------:R-:W-:Y:S01]  /*cf10*/  ISETP.NE.U32.AND P1, PT, RZ, UR4, PT ;  /* 0x00000004ff007c0c */ /* 0x000fe2000bf25070 */
[----:B------:R-:W-:Y:S01]  /*cf20*/  ULDC UR7, c[0x0][0x630] ;  /* 0x00018c0000077ab9 */ /* 0x000fe20000000800 */
[----:B------:R-:W-:Y:S01]  /*cf30*/  IMAD.MOV.U32 R6, RZ, RZ, R2 ;  /* 0x000000ffff067224 */ /* 0x000fe200078e0002 */
[----:B------:R-:W1:Y:S01]  /*cf40*/  S2R R4, SR_CTAID.Y ;  /* 0x0000000000047919 */ /* 0x000e620000002600 */
[----:B------:R-:W-:Y:S01]  /*cf50*/  ISETP.NE.AND.EX P1, PT, RZ, UR5, PT, P1 ;  /* 0x00000005ff007c0c */ /* 0x000fe2000bf25310 */
[----:B------:R-:W-:-:S12]  /*cf60*/  IMAD.MOV.U32 R7, RZ, RZ, R3 ;  /* 0x000000ffff077224 */ /* 0x000fd800078e0003 */
[----:B------:R-:W-:Y:S05]  /*cf70*/  @!P1 BRA `(.L_x_53) ;  /* 0x0000000000289947 */ /* 0x000fea0003800000 */
[----:B------:R-:W-:Y:S02]  /*cf80*/  ULDC UR6, c[0x0][0x634] ;  /* 0x00018d0000067ab9 */ /* 0x000fe40000000800 */
[----:B------:R-:W-:-:S05]  /*cf90*/  IADD3 R11, P1, R2, UR6, RZ ;  /* 0x00000006020b7c10 */ /* 0x000fca000ff3e0ff */
[----:B------:R-:W-:-:S04]  /*cfa0*/  IMAD.X R19, RZ, RZ, R3, P1 ;  /* 0x000000ffff137224 */ /* 0x000fc800008e0603 */
[----:B------:R-:W-:-:S04]  /*cfb0*/  IMAD.WIDE.U32 R8, R19, UR4, RZ ;  /* 0x0000000413087c25 */ /* 0x000fc8000f8e00ff */
[----:B------:R-:W-:-:S04]  /*cfc0*/  IMAD.WIDE.U32 R8, P1, R11, UR5, R8 ;  /* 0x000000050b087c25 */ /* 0x000fc8000f820008 */
[----:B------:R-:W-:-:S04]  /*cfd0*/  IMAD.WIDE.U32 R10, R11, UR4, RZ ;  /* 0x000000040b0a7c25 */ /* 0x000fc8000f8e00ff */
[----:B------:R-:W-:Y:S01]  /*cfe0*/  IMAD.X R7, RZ, RZ, RZ, P1 ;  /* 0x000000ffff077224 */ /* 0x000fe200008e06ff */
[----:B------:R-:W-:Y:S01]  /*cff0*/  IADD3 RZ, P1, R11, R8, RZ ;  /* 0x000000080bff7210 */ /* 0x000fe20007f3e0ff */
[----:B------:R-:W-:-:S04]  /*d000*/  IMAD.MOV.U32 R6, RZ, RZ, R9 ;  /* 0x000000ffff067224 */ /* 0x000fc800078e0009 */
[----:B------:R-:W-:-:S08]  /*d010*/  IMAD.WIDE.U32.X R6, R19, UR5, R6, P1 ;  /* 0x0000000513067c25 */ /* 0x000fd000088e0406 */
.L_x_53:
[--C-:B------:R-:W-:Y:S01]  /*d020*/  SHF.R.U64 R10, R6, UR7, R7.reuse ;  /* 0x00000007060a7c19 */ /* 0x100fe20008001207 */
[----:B------:R-:W-:Y:S01]  /*d030*/  ULDC.64 UR4, c[0x0][0x620] ;  /* 0x0001880000047ab9 */ /* 0x000fe20000000a00 */
[----:B------:R-:W-:Y:S01]  /*d040*/  SHF.R.U32.HI R6, RZ, UR7, R7 ;  /* 0x00000007ff067c19 */ /* 0x000fe20008011607 */
[----:B------:R-:W2:Y:S01]  /*d050*/  LDC R25, c[0x0][0x144] ;  /* 0x00005100ff197b82 */ /* 0x000ea20000000800 */
[----:B------:R-:W-:Y:S01]  /*d060*/  IADD3 R9, P1, RZ, -R10, RZ ;  /* 0x8000000aff097210 */ /* 0x000fe20007f3e0ff */
[----:B------:R-:W-:Y:S01]  /*d070*/  ULDC.64 UR8, c[0x0][0x640] ;  /* 0x0001900000087ab9 */ /* 0x000fe20000000a00 */
[----:B0-----:R-:W-:Y:S01]  /*d080*/  I2FP.F32.U32 R11, R16 ;  /* 0x00000010000b7245 */ /* 0x001fe20000201000 */
[----:B------:R-:W-:Y:S02]  /*d090*/  ULDC UR6, c[0x0][0x608] ;  /* 0x0001820000067ab9 */ /* 0x000fe40000000800 */
[----:B------:R-:W-:Y:S01]  /*d0a0*/  IMAD.X R6, RZ, RZ, ~R6, P1 ;  /* 0x000000ffff067224 */ /* 0x000fe200008e0e06 */
[----:B------:R-:W-:Y:S01]  /*d0b0*/  ISETP.NE.U32.AND P1, PT, RZ, UR8, PT ;  /* 0x00000008ff007c0c */ /* 0x000fe2000bf25070 */
[----:B------:R-:W0:Y:S02]  /*d0c0*/  LDC R21, c[0x0][0x148] ;  /* 0x00005200ff157b82 */ /* 0x000e240000000800 */
[----:B------:R-:W-:Y:S01]  /*d0d0*/  IMAD R8, R6, UR4, RZ ;  /* 0x0000000406087c24 */ /* 0x000fe2000f8e02ff */
[----:B------:R-:W-:Y:S01]  /*d0e0*/  ISETP.NE.AND.EX P1, PT, RZ, UR9, PT, P1 ;  /* 0x00000009ff007c0c */ /* 0x000fe2000bf25310 */
[----:B------:R-:W-:Y:S01]  /*d0f0*/  IMAD.WIDE.U32 R6, R9, UR4, R2 ;  /* 0x0000000409067c25 */ /* 0x000fe2000f8e0002 */
[----:B------:R-:W-:-:S03]  /*d100*/  ULDC UR4, c[0x0][0x150] ;  /* 0x0000540000047ab9 */ /* 0x000fc60000000800 */
[----:B------:R-:W-:Y:S02]  /*d110*/  IMAD R9, R9, UR5, R8 ;  /* 0x0000000509097c24 */ /* 0x000fe4000f8e0208 */
[----:B------:R-:W-:Y:S01]  /*d120*/  FMUL R8, R11, UR4 ;  /* 0x000000040b087c20 */ /* 0x000fe20008400000 */
[----:B------:R-:W-:Y:S01]  /*d130*/  ULDC UR4, c[0x0][0x618] ;  /* 0x0001860000047ab9 */ /* 0x000fe20000000800 */
[----:B------:R-:W-:Y:S01]  /*d140*/  ULDC UR5, c[0x0][0x154] ;  /* 0x0000550000057ab9 */ /* 0x000fe20000000800 */
[----:B------:R-:W-:-:S03]  /*d150*/  IMAD.IADD R7, R7, 0x1, R9 ;  /* 0x0000000107077824 */ /* 0x000fc600078e0209 */
[----:B------:R-:W3:Y:S02]  /*d160*/  F2I.U32.TRUNC.NTZ R8, R8 ;  /* 0x0000000800087305 */ /* 0x000ee4000020f000 */
[----:B------:R-:W-:Y:S02]  /*d170*/  SHF.R.U64 R11, R6, UR4, R7 ;  /* 0x00000004060b7c19 */ /* 0x000fe40008001207 */
[----:B-1----:R-:W-:-:S05]  /*d180*/  I2FP.F32.U32 R6, R4 ;  /* 0x0000000400067245 */ /* 0x002fca0000201000 */
[----:B------:R-:W-:Y:S01]  /*d190*/  FMUL R22, R6, UR5 ;  /* 0x0000000506167c20 */ /* 0x000fe20008400000 */
[----:B------:R-:W-:Y:S01]  /*d1a0*/  SHF.R.U32.HI R6, RZ, UR4, R7 ;  /* 0x00000004ff067c19 */ /* 0x000fe20008011607 */
[----:B------:R-:W-:-:S03]  /*d1b0*/  ULDC UR4, c[0x0][0x658] ;  /* 0x0001960000047ab9 */ /* 0x000fc60000000800 */
[--C-:B------:R-:W-:Y:S01]  /*d1c0*/  SHF.R.U64 R20, R11, UR6, R6.reuse ;  /* 0x000000060b147c19 */ /* 0x100fe20008001206 */
[----:B------:R-:W1:Y:S01]  /*d1d0*/  F2I.U32.TRUNC.NTZ R22, R22 ;  /* 0x0000001600167305 */ /* 0x000e62000020f000 */
[----:B------:R-:W-:Y:S01]  /*d1e0*/  SHF.R.U32.HI R7, RZ, UR6, R6 ;  /* 0x00000006ff077c19 */ /* 0x000fe20008011606 */
[----:B---3--:R-:W-:-:S03]  /*d1f0*/  IMAD.MOV R8, RZ, RZ, -R8 ;  /* 0x000000ffff087224 */ /* 0x008fc600078e0a08 */
[--C-:B------:R-:W-:Y:S01]  /*d200*/  SHF.R.U64 R19, R20, UR4, R7.reuse ;  /* 0x0000000414137c19 */ /* 0x100fe20008001207 */
[----:B--2---:R-:W-:Y:S01]  /*d210*/  IMAD R16, R25, R8, R16 ;  /* 0x0000000819107224 */ /* 0x004fe200078e0210 */
[----:B------:R-:W-:-:S03]  /*d220*/  SHF.R.U32.HI R23, RZ, UR4, R7 ;  /* 0x00000004ff177c19 */ /* 0x000fc60008011607 */
[----:B------:R-:W-:Y:S02]  /*d230*/  IMAD.MOV.U32 R6, RZ, RZ, R19 ;  /* 0x000000ffff067224 */ /* 0x000fe400078e0013 */
[----:B------:R-:W-:Y:S01]  /*d240*/  IMAD.MOV.U32 R7, RZ, RZ, R23 ;  /* 0x000000ffff077224 */ /* 0x000fe200078e0017 */
[----:B-1----:R-:W-:Y:S06]  /*d250*/  @!P1 BRA `(.L_x_54) ;  /* 0x0000000000289947 */ /* 0x002fec0003800000 */
[----:B------:R-:W-:Y:S02]  /*d260*/  ULDC UR4, c[0x0][0x64c] ;  /* 0x0001930000047ab9 */ /* 0x000fe40000000800 */
[----:B------:R-:W-:-:S05]  /*d270*/  IADD3 R7, P1, R19, UR4, RZ ;  /* 0x0000000413077c10 */ /* 0x000fca000ff3e0ff */
[----:B------:R-:W-:-:S04]  /*d280*/  IMAD.X R23, RZ, RZ, R23, P1 ;  /* 0x000000ffff177224 */ /* 0x000fc800008e0617 */
[----:B------:R-:W-:-:S04]  /*d290*/  IMAD.WIDE.U32 R8, R23, UR8, RZ ;  /* 0x0000000817087c25 */ /* 0x000fc8000f8e00ff */
[----:B------:R-:W-:-:S04]  /*d2a0*/  IMAD.WIDE.U32 R8, P1, R7, UR9, R8 ;  /* 0x0000000907087c25 */ /* 0x000fc8000f820008 */
[----:B------:R-:W-:-:S04]  /*d2b0*/  IMAD.WIDE.U32 R6, R7, UR8, RZ ;  /* 0x0000000807067c25 */ /* 0x000fc8000f8e00ff */
[----:B------:R-:W-:Y:S01]  /*d2c0*/  IMAD.MOV.U32 R6, RZ, RZ, R9 ;  /* 0x000000ffff067224 */ /* 0x000fe200078e0009 */
[----:B------:R-:W-:Y:S01]  /*d2d0*/  IADD3 RZ, P2, R7, R8, RZ ;  /* 0x0000000807ff7210 */ /* 0x000fe20007f5e0ff */
[----:B------:R-:W-:-:S04]  /*d2e0*/  IMAD.X R7, RZ, RZ, RZ, P1 ;  /* 0x000000ffff077224 */ /* 0x000fc800008e06ff */
[----:B------:R-:W-:-:S08]  /*d2f0*/  IMAD.WIDE.U32.X R6, R23, UR9, R6, P2 ;  /* 0x0000000917067c25 */ /* 0x000fd000090e0406 */
.L_x_54:
[----:B------:R-:W-:Y:S01]  /*d300*/  ISETP.NE.AND P1, PT, R0, 0x1, PT ;  /* 0x000000010000780c */ /* 0x000fe20003f25270 */
[----:B------:R-:W-:Y:S01]  /*d310*/  ULDC UR4, c[0x0][0x648] ;  /* 0x0001920000047ab9 */ /* 0x000fe20000000800 */
[----:B------:R-:W-:Y:S01]  /*d320*/  IMAD.MOV R22, RZ, RZ, -R22 ;  /* 0x000000ffff167224 */ /* 0x000fe200078e0a16 */
[----:B------:R-:W-:Y:S01]  /*d330*/  SHF.R.U64 R7, R6, UR4, R7 ;  /* 0x0000000406077c19 */ /* 0x000fe20008001207 */
[----:B------:R-:W-:Y:S01]  /*d340*/  ULDC UR4, c[0x0][0x638] ;  /* 0x00018e0000047ab9 */ /* 0x000fe20000000800 */
[----:B------:R-:W-:Y:S01]  /*d350*/  LOP3.LUT R20, R20, UR17, RZ, 0xc0, !PT ;  /* 0x0000001114147c12 */ /* 0x000fe2000f8ec0ff */
[----:B------:R-:W-:Y:S01]  /*d360*/  ULDC UR5, c[0x0][0x610] ;  /* 0x0001840000057ab9 */ /* 0x000fe20000000800 */
[----:B------:R-:W-:-:S06]  /*d370*/  LOP3.LUT R6, R11, UR16, RZ, 0xc0, !PT ;  /* 0x000000100b067c12 */ /* 0x000fcc000f8ec0ff */
[----:B0-----:R-:W-:Y:S02]  /*d380*/  @P1 IMAD R16, R21, R22, R4 ;  /* 0x0000001615101224 */ /* 0x001fe400078e0204 */
[----:B------:R-:W-:Y:S02]  /*d390*/  IMAD.MOV R4, RZ, RZ, -R7 ;  /* 0x000000ffff047224 */ /* 0x000fe400078e0a07 */
[----:B------:R-:W-:Y:S02]  /*d3a0*/  IMAD R7, R7, UR18, R20 ;  /* 0x0000001207077c24 */ /* 0x000fe4000f8e0214 */
[----:B------:R-:W-:Y:S01]  /*d3b0*/  IMAD R19, R4, UR4, R19 ;  /* 0x0000000404137c24 */ /* 0x000fe2000f8e0213 */
[----:B------:R-:W-:Y:S01]  /*d3c0*/  ULDC UR4, c[0x0][0x600] ;  /* 0x0001800000047ab9 */ /* 0x000fe20000000800 */
[----:B------:R-:W-:Y:S02]  /*d3d0*/  IMAD R16, R7, UR5, R16 ;  /* 0x0000000507107c24 */ /* 0x000fe4000f8e0210 */
[----:B------:R-:W-:-:S02]  /*d3e0*/  IMAD R7, R19, UR4, R6 ;  /* 0x0000000413077c24 */ /* 0x000fc4000f8e0206 */
[----:B------:R-:W-:-:S03]  /*d3f0*/  IMAD.MOV.U32 R4, RZ, RZ, 0x1 ;  /* 0x00000001ff047424 */ /* 0x000fc600078e00ff */
[----:B------:R-:W-:Y:S02]  /*d400*/  SEL R19, R7, R16, !P1 ;  /* 0x0000001007137207 */ /* 0x000fe40004800000 */
[----:B------:R-:W-:Y:S01]  /*d410*/  SEL R16, R16, R7, !P1 ;  /* 0x0000000710107207 */ /* 0x000fe20004800000 */
[----:B------:R-:W-:-:S07]  /*d420*/  IMAD.MOV.U32 R7, RZ, RZ, R10 ;  /* 0x000000ffff077224 */ /* 0x000fce00078e000a */
.L_x_52:
[----:B------:R-:W-:Y:S05]  /*d430*/  BSYNC B1 ;  /* 0x0000000000017941 */ /* 0x000fea0003800000 */
.L_x_51:
[----:B------:R-:W-:-:S13]  /*d440*/  LOP3.LUT P1, RZ, R4, 0xff, RZ, 0xc0, !PT ;  /* 0x000000ff04ff7812 */ /* 0x000fda000782c0ff */
[----:B------:R-:W-:Y:S05]  /*d450*/  @P1 BRA `(.L_x_55) ;  /* 0xfffffff400441947 */ /* 0x000fea000383ffff */
[----:B------:R-:W-:Y:S05]  /*d460*/  BSYNC B0 ;  /* 0x0000000000007941 */ /* 0x000fea0003800000 */
.L_x_43:
[----:B------:R-:W-:-:S03]  /*d470*/  UMOV UR4, 0xffffffff ;  /* 0xffffffff00047882 */ /* 0x000fc60000000000 */
[----:B------:R-:W-:Y:S05]  /*d480*/  BRA.DIV UR4, `(.L_x_56) ;  /* 0x00000006041c7947 */ /* 0x000fea000b800000 */
[----:B------:R-:W-:-:S13]  /*d490*/  ELECT P0, URZ, PT ;  /* 0x00000000003f782f */ /* 0x000fda0003800000 */
.L_x_70:
[----:B------:R-:W-:Y:S04]  /*d4a0*/  BSSY B0, `(.L_x_57) ;  /* 0x000002b000007945 */ /* 0x000fe80003800000 */
[----:B------:R-:W-:Y:S05]  /*d4b0*/  @!P0 BRA `(.L_x_58) ;  /* 0x0000000000a48947 */ /* 0x000fea0003800000 */
[----:B------:R-:W-:-:S04]  /*d4c0*/  LOP3.LUT R5, R5, 0x2, RZ, 0xfc, !PT ;  /* 0x0000000205057812 */ /* 0x000fc800078efcff */
[----:B------:R-:W-:-:S13]  /*d4d0*/  ISETP.NE.AND P0, PT, R5, 0x3, PT ;  /* 0x000000030500780c */ /* 0x000fda0003f05270 */
[----:B------:R-:W-:Y:S05]  /*d4e0*/  @!P0 BRA `(.L_x_59) ;  /* 0x0000000000048947 */ /* 0x000fea0003800000 */
[----:B------:R-:W-:Y:S01]  /*d4f0*/  BPT.TRAP 0x1 ;  /* 0x000000040000795c */ /* 0x000fe20000300000 */
.L_x_59:
[----:B------:R-:W0:Y:S01]  /*d500*/  S2R R3, SR_CgaCtaId ;  /* 0x0000000000037919 */ /* 0x000e220000008800 */
[----:B------:R-:W-:Y:S02]  /*d510*/  MOV R0, 0x400 ;  /* 0x0000040000007802 */ /* 0x000fe40000000f00 */
[----:B------:R-:W-:Y:S02]  /*d520*/  SHF.L.U32 R2, R13, 0x1f, RZ ;  /* 0x0000001f0d027819 */ /* 0x000fe400000006ff */
[----:B0-----:R-:W-:-:S05]  /*d530*/  LEA R3, R3, R0, 0x18 ;  /* 0x0000000003037211 */ /* 0x001fca00078ec0ff */
[----:B------:R-:W-:-:S04]  /*d540*/  VIADD R3, R3, 0x20 ;  /* 0x0000002003037836 */ /* 0x000fc80000000000 */
[C---:B------:R-:W-:Y:S02]  /*d550*/  IMAD R5, R12.reuse, 0x8, R3 ;  /* 0x000000080c057824 */ /* 0x040fe400078e0203 */
[----:B------:R-:W-:Y:S02]  /*d560*/  VIADD R12, R12, 0x1 ;  /* 0x000000010c0c7836 */ /* 0x000fe40000000000 */
[----:B------:R-:W0:Y:S03]  /*d570*/  SYNCS.PHASECHK.TRANS64.TRYWAIT P0, [R5+URZ], R2 ;  /* 0x00000002050075a7 */ /* 0x000e26000800017f */
[----:B------:R-:W-:-:S04]  /*d580*/  ISETP.NE.AND P1, PT, R12, 0x4, PT ;  /* 0x000000040c00780c */ /* 0x000fc80003f25270 */
[----:B------:R-:W-:Y:S02]  /*d590*/  SEL R0, RZ, 0x1, P1 ;  /* 0x00000001ff007807 */ /* 0x000fe40000800000 */
[----:B------:R-:W-:Y:S02]  /*d5a0*/  SEL R12, R12, RZ, P1 ;  /* 0x000000ff0c0c7207 */ /* 0x000fe40000800000 */
[----:B------:R-:W-:-:S03]  /*d5b0*/  LOP3.LUT R13, R13, R0, RZ, 0x3c, !PT ;  /* 0x000000000d0d7212 */ /* 0x000fc600078e3cff */
[----:B------:R-:W-:Y:S01]  /*d5c0*/  IMAD R7, R12, 0x8, R3 ;  /* 0x000000080c077824 */ /* 0x000fe200078e0203 */
[----:B------:R-:W-:Y:S01]  /*d5d0*/  SHF.L.U32 R4, R13, 0x1f, RZ ;  /* 0x0000001f0d047819 */ /* 0x000fe200000006ff */
[----:B0-----:R-:W-:Y:S06]  /*d5e0*/  @!P0 BRA `(.L_x_60) ;  /* 0x0000000000e88947 */ /* 0x001fec0003800000 */
.L_x_71:
[----:B------:R-:W1:Y:S01]  /*d5f0*/  SYNCS.PHASECHK.TRANS64.TRYWAIT P0, [R7+URZ], R4 ;  /* 0x00000004070075a7 */ /* 0x000e62000800017f */
[----:B------:R-:W-:-:S05]  /*d600*/  VIADD R0, R12, 0x1 ;  /* 0x000000010c007836 */ /* 0x000fca0000000000 */
[----:B------:R-:W-:-:S04]  /*d610*/  ISETP.NE.AND P1, PT, R0, 0x4, PT ;  /* 0x000000040000780c */ /* 0x000fc80003f25270 */
[----:B0-----:R-:W-:Y:S02]  /*d620*/  SEL R2, RZ, 0x1, P1 ;  /* 0x00000001ff027807 */ /* 0x001fe40000800000 */
[----:B------:R-:W-:Y:S02]  /*d630*/  SEL R0, R0, RZ, P1 ;  /* 0x000000ff00007207 */ /* 0x000fe40000800000 */
[----:B------:R-:W-:-:S03]  /*d640*/  LOP3.LUT R13, R13, R2, RZ, 0x3c, !PT ;  /* 0x000000020d0d7212 */ /* 0x000fc600078e3cff */
[----:B------:R-:W-:Y:S01]  /*d650*/  IMAD R6, R0, 0x8, R3 ;  /* 0x0000000800067824 */ /* 0x000fe200078e0203 */
[----:B------:R-:W-:Y:S01]  /*d660*/  SHF.L.U32 R5, R13, 0x1f, RZ ;  /* 0x0000001f0d057819 */ /* 0x000fe200000006ff */
[----:B-1----:R-:W-:Y:S06]  /*d670*/  @!P0 BRA `(.L_x_61) ;  /* 0x0000000000d88947 */ /* 0x002fec0003800000 */
.L_x_72:
[----:B------:R-:W1:Y:S01]  /*d680*/  SYNCS.PHASECHK.TRANS64.TRYWAIT P0, [R6+URZ], R5 ;  /* 0x00000005060075a7 */ /* 0x000e62000800017f */
[----:B------:R-:W-:-:S05]  /*d690*/  VIADD R0, R0, 0x1 ;  /* 0x0000000100007836 */ /* 0x000fca0000000000 */
[----:B------:R-:W-:-:S04]  /*d6a0*/  ISETP.NE.AND P1, PT, R0, 0x4, PT ;  /* 0x000000040000780c */ /* 0x000fc80003f25270 */
[----:B------:R-:W-:Y:S02]  /*d6b0*/  SEL R2, RZ, 0x1, P1 ;  /* 0x00000001ff027807 */ /* 0x000fe40000800000 */
[----:B------:R-:W-:Y:S02]  /*d6c0*/  SEL R0, R0, RZ, P1 ;  /* 0x000000ff00007207 */ /* 0x000fe40000800000 */
[----:B------:R-:W-:Y:S01]  /*d6d0*/  LOP3.LUT R2, R13, R2, RZ, 0x3c, !PT ;  /* 0x000000020d027212 */ /* 0x000fe200078e3cff */
[----:B-1----:R-:W-:Y:S06]  /*d6e0*/  @!P0 BRA `(.L_x_62) ;  /* 0x0000000000d08947 */ /* 0x002fec0003800000 */
.L_x_73:
[----:B------:R-:W-:Y:S01]  /*d6f0*/  IMAD R3, R0, 0x8, R3 ;  /* 0x0000000800037824 */ /* 0x000fe200078e0203 */
[----:B------:R-:W-:-:S07]  /*d700*/  SHF.L.U32 R0, R2, 0x1f, RZ ;  /* 0x0000001f02007819 */ /* 0x000fce00000006ff */
.L_x_63:
[----:B--2---:R2:W3:Y:S02]  /*d710*/  SYNCS.PHASECHK.TRANS64.TRYWAIT P0, [R3+URZ], R0 ;  /* 0x00000000030075a7 */ /* 0x0044e4000800017f */
[----:B---3--:R-:W-:Y:S05]  /*d720*/  @!P0 NANOSLEEP.SYNCS 0x989680 ;  /* 0x009896800000895d */ /* 0x008fea0003900000 */
[----:B------:R-:W3:Y:S02]  /*d730*/  @!P0 SYNCS.PHASECHK.TRANS64 P0, [R3+URZ], R0 ;  /* 0x00000000030085a7 */ /* 0x000ee4000800007f */
[----:B---3--:R-:W-:Y:S05]  /*d740*/  @!P0 BRA `(.L_x_63) ;  /* 0xfffffffc00f08947 */ /* 0x008fea000383ffff */
.L_x_58:
[----:B------:R-:W-:Y:S05]  /*d750*/  BSYNC B0 ;  /* 0x0000000000007941 */ /* 0x000fea0003800000 */
.L_x_57:
[----:B------:R-:W-:Y:S05]  /*d760*/  EXIT ;  /* 0x000000000000794d */ /* 0x000fea0003800000 */
.L_x_17:
[----:B-1----:R-:W-:-:S04]  /*d770*/  IMAD.U32 R19, RZ, RZ, UR6 ;  /* 0x00000006ff137e24 */ /* 0x002fc8000f8e00ff */
[----:B------:R1:W4:Y:S03]  /*d780*/  SYNCS.PHASECHK.TRANS64.TRYWAIT P0, [R19+URZ], R18 ;  /* 0x00000012130075a7 */ /* 0x000326000800017f */
[----:B----4-:R-:W-:Y:S05]  /*d790*/  @!P0 NANOSLEEP.SYNCS 0x989680 ;  /* 0x009896800000895d */ /* 0x010fea0003900000 */
[----:B------:R-:W4:Y:S02]  /*d7a0*/  @!P0 SYNCS.PHASECHK.TRANS64 P0, [R19+URZ], R18 ;  /* 0x00000012130085a7 */ /* 0x000f24000800007f */
[----:B----4-:R-:W-:Y:S05]  /*d7b0*/  @!P0 BRA `(.L_x_17) ;  /* 0xfffffffc00ec8947 */ /* 0x010fea000383ffff */
[----:B------:R-:W-:Y:S05]  /*d7c0*/  BRA `(.L_x_16) ;  /* 0xffffff3c00a47947 */ /* 0x000fea000383ffff */
.L_x_23:
[----:B-1----:R-:W-:-:S04]  /*d7d0*/  IMAD.U32 R166, RZ, RZ, UR10 ;  /* 0x0000000affa67e24 */ /* 0x002fc8000f8e00ff */
[----:B------:R1:W4:Y:S03]  /*d7e0*/  SYNCS.PHASECHK.TRANS64.TRYWAIT P0, [R166+URZ], R165 ;  /* 0x000000a5a60075a7 */ /* 0x000326000800017f */
[----:B----4-:R-:W-:Y:S05]  /*d7f0*/  @!P0 NANOSLEEP.SYNCS 0x989680 ;  /* 0x009896800000895d */ /* 0x010fea0003900000 */
[----:B------:R-:W4:Y:S02]  /*d800*/  @!P0 SYNCS.PHASECHK.TRANS64 P0, [R166+URZ], R165 ;  /* 0x000000a5a60085a7 */ /* 0x000f24000800007f */
[----:B----4-:R-:W-:Y:S05]  /*d810*/  @!P0 BRA `(.L_x_23) ;  /* 0xfffffffc00ec8947 */ /* 0x010fea000383ffff */
[----:B------:R-:W-:Y:S05]  /*d820*/  BRA `(.L_x_22) ;  /* 0xffffff5000307947 */ /* 0x000fea000383ffff */
.L_x_44:
[----:B------:R-:W-:Y:S01]  /*d830*/  BSSY B1, `(.L_x_64) ;  /* 0x0000006000017945 */ /* 0x000fe20003800000 */
[----:B------:R-:W-:-:S07]  /*d840*/  IMAD.MOV.U32 R4, RZ, RZ, -0x1 ;  /* 0xffffffffff047424 */ /* 0x000fce00078e00ff */
[----:B------:R-:W-:Y:S05]  /*d850*/  WARPSYNC.COLLECTIVE R4, `(.L_x_65) ;  /* 0x00000000040c7348 */ /* 0x000fea0003c00000 */
[----:B------:R-:W-:Y:S02]  /*d860*/  ELECT P1, UR62, PT ;  /* 0x00000000003e782f */ /* 0x000fe40003820000 */
[----:B------:R-:W-:Y:S01]  /*d870*/  MOV R4, UR62 ;  /* 0x0000003e00047c02 */ /* 0x000fe20008000f00 */
[----:B------:R-:W-:Y:S10]  /*d880*/  ENDCOLLECTIVE ;  /* 0x000000000000791b */ /* 0x000ff40003800000 */
.L_x_65:
[----:B------:R-:W-:Y:S05]  /*d890*/  BSYNC B1 ;  /* 0x0000000000017941 */ /* 0x000fea0003800000 */
.L_x_64:
[----:B------:R-:W-:Y:S05]  /*d8a0*/  BRA `(.L_x_66) ;  /* 0xfffffff0003c7947 */ /* 0x000fea000383ffff */
.L_x_47:
[----:B-1----:R1:W2:Y:S02]  /*d8b0*/  SYNCS.PHASECHK.TRANS64.TRYWAIT P1, [R20+URZ+0x20], R9 ;  /* 0x00002009140075a7 */ /* 0x0022a4000802017f */
[----:B--2---:R-:W-:Y:S05]  /*d8c0*/  @!P1 NANOSLEEP.SYNCS 0x989680 ;  /* 0x009896800000995d */ /* 0x004fea0003900000 */
[----:B------:R-:W2:Y:S02]  /*d8d0*/  @!P1 SYNCS.PHASECHK.TRANS64 P1, [R20+URZ+0x20], R9 ;  /* 0x00002009140095a7 */ /* 0x000ea4000802007f */
[----:B--2---:R-:W-:Y:S05]  /*d8e0*/  @!P1 BRA `(.L_x_47) ;  /* 0xfffffffc00f09947 */ /* 0x004fea000383ffff */
[----:B------:R-:W-:Y:S05]  /*d8f0*/  BRA `(.L_x_67) ;  /* 0xfffffff000707947 */ /* 0x000fea000383ffff */
.L_x_56:
[----:B------:R-:W-:Y:S01]  /*d900*/  BSSY B0, `(.L_x_68) ;  /* 0x0000006000007945 */ /* 0x000fe20003800000 */
[----:B------:R-:W-:-:S07]  /*d910*/  IMAD.MOV.U32 R4, RZ, RZ, -0x1 ;  /* 0xffffffffff047424 */ /* 0x000fce00078e00ff */
[----:B------:R-:W-:Y:S05]  /*d920*/  WARPSYNC.COLLECTIVE R4, `(.L_x_69) ;  /* 0x00000000040c7348 */ /* 0x000fea0003c00000 */
[----:B------:R-:W-:Y:S02]  /*d930*/  ELECT P1, UR62, PT ;  /* 0x00000000003e782f */ /* 0x000fe40003820000 */
[----:B------:R-:W-:Y:S01]  /*d940*/  MOV R4, UR62 ;  /* 0x0000003e00047c02 */ /* 0x000fe20008000f00 */
[----:B------:R-:W-:Y:S10]  /*d950*/  ENDCOLLECTIVE ;  /* 0x000000000000791b */ /* 0x000ff40003800000 */
.L_x_69:
[----:B------:R-:W-:Y:S05]  /*d960*/  BSYNC B0 ;  /* 0x0000000000007941 */ /* 0x000fea0003800000 */
.L_x_68:
[----:B------:R-:W-:Y:S01]  /*d970*/  PLOP3.LUT P0, PT, P1, PT, PT, 0x80, 0x0 ;  /* 0x000000000000781c */ /* 0x000fe20000f0f070 */
[----:B------:R-:W-:-:S12]  /*d980*/  BRA `(.L_x_70) ;  /* 0xfffffff800c47947 */ /* 0x000fd8000383ffff */
.L_x_60:
[----:B0-----:R0:W1:Y:S02]  /*d990*/  SYNCS.PHASECHK.TRANS64.TRYWAIT P0, [R5+URZ], R2 ;  /* 0x00000002050075a7 */ /* 0x001064000800017f */
[----:B-1----:R-:W-:Y:S05]  /*d9a0*/  @!P0 NANOSLEEP.SYNCS 0x989680 ;  /* 0x009896800000895d */ /* 0x002fea0003900000 */
[----:B------:R-:W1:Y:S02]  /*d9b0*/  @!P0 SYNCS.PHASECHK.TRANS64 P0, [R5+URZ], R2 ;  /* 0x00000002050085a7 */ /* 0x000e64000800007f */
[----:B-1----:R-:W-:Y:S05]  /*d9c0*/  @!P0 BRA `(.L_x_60) ;  /* 0xfffffffc00f08947 */ /* 0x002fea000383ffff */
[----:B------:R-:W-:Y:S05]  /*d9d0*/  BRA `(.L_x_71) ;  /* 0xfffffffc00047947 */ /* 0x000fea000383ffff */
.L_x_61:
[----:B0-----:R0:W1:Y:S02]  /*d9e0*/  SYNCS.PHASECHK.TRANS64.TRYWAIT P0, [R7+URZ], R4 ;  /* 0x00000004070075a7 */ /* 0x001064000800017f */
[----:B-1----:R-:W-:Y:S05]  /*d9f0*/  @!P0 NANOSLEEP.SYNCS 0x989680 ;  /* 0x009896800000895d */ /* 0x002fea0003900000 */
[----:B------:R-:W1:Y:S02]  /*da00*/  @!P0 SYNCS.PHASECHK.TRANS64 P0, [R7+URZ], R4 ;  /* 0x00000004070085a7 */ /* 0x000e64000800007f */
[----:B-1----:R-:W-:Y:S05]  /*da10*/  @!P0 BRA `(.L_x_61) ;  /* 0xfffffffc00f08947 */ /* 0x002fea000383ffff */
[----:B------:R-:W-:Y:S05]  /*da20*/  BRA `(.L_x_72) ;  /* 0xfffffffc00147947 */ /* 0x000fea000383ffff */
.L_x_62:
[----:B-1----:R1:W2:Y:S02]  /*da30*/  SYNCS.PHASECHK.TRANS64.TRYWAIT P0, [R6+URZ], R5 ;  /* 0x00000005060075a7 */ /* 0x0022a4000800017f */
[----:B--2---:R-:W-:Y:S05]  /*da40*/  @!P0 NANOSLEEP.SYNCS 0x989680 ;  /* 0x009896800000895d */ /* 0x004fea0003900000 */
[----:B------:R-:W2:Y:S02]  /*da50*/  @!P0 SYNCS.PHASECHK.TRANS64 P0, [R6+URZ], R5 ;  /* 0x00000005060085a7 */ /* 0x000ea4000800007f */
[----:B--2---:R-:W-:Y:S05]  /*da60*/  @!P0 BRA `(.L_x_62) ;  /* 0xfffffffc00f08947 */ /* 0x004fea000383ffff */
[----:B------:R-:W-:Y:S05]  /*da70*/  BRA `(.L_x_73) ;  /* 0xfffffffc001c7947 */ /* 0x000fea000383ffff */
.L_x_74:
[----:B------:R-:W-:-:S00]  /*da80*/  BRA `(.L_x_74) ;  /* 0xfffffffc00fc7947 */ /* 0x000fc0000383ffff */
[----:B------:R-:W-:-:S00]  /*da90*/  NOP ;  /* 0x0000000000007918 */ /* 0x000fc00000000000 */
        /* <DEDUP_REMOVED lines=14> */
.L_x_75:


//--------------------- .nv.shared._ZN7cutlass13device_kernelINS_4gemm6kernel13GemmUniversalIN4cute5tupleIJiiiiEEENS1_10collective13CollectiveMmaINS1_37MainloopSm90TmaGmmaWarpSpecializedFP8ILi4ENS5_IJNS4_1CILi1EEESB_SB_EEENS1_35KernelTmaWarpSpecializedCooperativeEEENS5_IJNSA_ILi384EEENSA_ILi48EEENSA_ILi128EEEEEENS_12float_e4m3_tENS5_IJlSB_lEEESJ_SK_NS4_8TiledMMAINS4_8MMA_AtomIJNS4_4SM904GMMA30MMA_64x16x32_F32E4M3E4M3_SS_TNILNSO_7ScaleInE1ELSQ_1EEEEEENS4_6LayoutINS5_IJNSA_ILi2EEESB_SB_EEENS5_IJSB_NSA_ILi0EEESW_EEEEENS5_IJNS4_10UnderscoreESZ_SZ_EEEEENS4_13SM90_TMA_LOADENS4_14ComposedLayoutINS4_7SwizzleILi3ELi4ELi3EEENS4_18smem_ptr_flag_bitsILi8EEENST_INS5_IJNSA_ILi8EEESH_EEENS5_IJSH_SB_EEEEEEEvNS4_8identityES12_S1C_vS1D_EENS_8epilogue10collective6detail29Sm90TmaWarpSpecializedAdapterINS1G_15DefaultEpilogueISJ_SK_SK_NS1F_6thread17LinearCombinationISJ_Li1EffLNS1K_9ScaleType4KindE0ELNS_15FloatRoundStyleE2ESJ_EENS1_15EpilogueDefaultEEEEEvvEEEEvNT_6ParamsE --------------------------
	.section	.nv.shared._ZN7cutlass13device_kernelINS_4gemm6kernel13GemmUniversalIN4cute5tupleIJiiiiEEENS1_10collective13CollectiveMmaINS1_37MainloopSm90TmaGmmaWarpSpecializedFP8ILi4ENS5_IJNS4_1CILi1EEESB_SB_EEENS1_35KernelTmaWarpSpecializedCooperativeEEENS5_IJNSA_ILi384EEENSA_ILi48EEENSA_ILi128EEEEEENS_12float_e4m3_tENS5_IJlSB_lEEESJ_SK_NS4_8TiledMMAINS4_8MMA_AtomIJNS4_4SM904GMMA30MMA_64x16x32_F32E4M3E4M3_SS_TNILNSO_7ScaleInE1ELSQ_1EEEEEENS4_6LayoutINS5_IJNSA_ILi2EEESB_SB_EEENS5_IJSB_NSA_ILi0EEESW_EEEEENS5_IJNS4_10UnderscoreESZ_SZ_EEEEENS4_13SM90_TMA_LOADENS4_14ComposedLayoutINS4_7SwizzleILi3ELi4ELi3EEENS4_18smem_ptr_flag_bitsILi8EEENST_INS5_IJNSA_ILi8EEESH_EEENS5_IJSH_SB_EEEEEEEvNS4_8identityES12_S1C_vS1D_EENS_8epilogue10collective6detail29Sm90TmaWarpSpecializedAdapterINS1G_15DefaultEpilogueISJ_SK_SK_NS1F_6thread17LinearCombinationISJ_Li1EffLNS1K_9ScaleType4KindE0ELNS_15FloatRoundStyleE2ESJ_EENS1_15EpilogueDefaultEEEEEvvEEEEvNT_6ParamsE,"aw",@nobits
	.sectionflags	@""
	.align	16
	.zero		1024


//--------------------- .nv.shared.reserved.0     --------------------------
	.section	.nv.shared.reserved.0,"aw",@nobits
	.weak		__nv_reservedSMEM_offset_0_alias
	.size		__nv_reservedSMEM_offset_0_alias, 0, 0
	.other		__nv_reservedSMEM_offset_0_alias,@"STO_CUDA_RESERVED_SHARED STV_DEFAULT"
__nv_reservedSMEM_offset_0_alias:
	.zero		0


//--------------------- .nv.global                --------------------------
	.section	.nv.global,"aw",@nobits
.nv.global:
	.type		_ZN39_INTERNAL_fb52afd5_4_k_cu_96454e78_54974cute1_E,@object
	.size		_ZN39_INTERNAL_fb52afd5_4_k_cu_96454e78_54974cute1_E,(_ZN39_INTERNAL_fb52afd5_4_k_cu_96454e78_54974cuda3std3__45__cpo6cbeginE - _ZN39_INTERNAL_fb52afd5_4_k_cu_96454e78_54974cute1_E)
_ZN39_INTERNAL_fb52afd5_4_k_cu_96454e78_54974cute1_E:
	.zero		1
	.type		_ZN39_INTERNAL_fb52afd5_4_k_cu_96454e78_54974cuda3std3__45__cpo6cbeginE,@object
	.size		_ZN39_INTERNAL_fb52afd5_4_k_cu_96454e78_54974cuda3std3__45__cpo6cbeginE,(_ZN39_INTERNAL_fb52afd5_4_k_cu_96454e78_54974cuda3std3__48in_placeE - _ZN39_INTERNAL_fb52afd5_4_k_cu_96454e78_54974cuda3std3__45__cpo6cbeginE)
_ZN39_INTERNAL_fb52afd5_4_k_cu_96454e78_54974cuda3std3__45__cpo6cbeginE:
	.zero		1
	.type		_ZN39_INTERNAL_fb52afd5_4_k_cu_96454e78_54974cuda3std3__48in_placeE,@object
	.size		_ZN39_INTERNAL_fb52afd5_4_k_cu_96454e78_54974cuda3std3__48in_placeE,(_ZN39_INTERNAL_fb52afd5_4_k_cu_96454e78_54974cuda3std6ranges3__45__cpo9iter_moveE - _ZN39_INTERNAL_fb52afd5_4_k_cu_96454e78_54974cuda3std3__48in_placeE)
_ZN39_INTERNAL_fb52afd5_4_k_cu_96454e78_54974cuda3std3__48in_placeE:
	.zero		1
	.type		_ZN39_INTERNAL_fb52afd5_4_k_cu_96454e78_54974cuda3std6ranges3__45__cpo9iter_moveE,@object
	.size		_ZN39_INTERNAL_fb52afd5_4_k_cu_96454e78_54974cuda3std6ranges3__45__cpo9iter_moveE,(_ZN39_INTERNAL_fb52afd5_4_k_cu_96454e78_54974cuda3std3__45__cpo5beginE - _ZN39_INTERNAL_fb52afd5_4_k_cu_96454e78_54974cuda3std6ranges3__45__cpo9iter_moveE)
_ZN39_INTERNAL_fb52afd5_4_k_cu_96454e78_54974cuda3std6ranges3__45__cpo9iter_moveE:
	.zero		1
	.type		_ZN39_INTERNAL_fb52afd5_4_k_cu_96454e78_54974cuda3std3__45__cpo5beginE,@object
	.size		_ZN39_INTERNAL_fb52afd5_4_k_cu_96454e78_54974cuda3std3__45__cpo5beginE,(_ZN39_INTERNAL_fb52afd5_4_k_cu_96454e78_54974cuda3std3__441_GLOBAL__N__fb52afd5_4_k_cu_96454e78_54976ignoreE - _ZN39_INTERNAL_fb52afd5_4_k_cu_96454e78_54974cuda3std3__45__cpo5beginE)
_ZN39_INTERNAL_fb52afd5_4_k_cu_96454e78_54974cuda3std3__45__cpo5beginE:
	.zero		1
	.type		_ZN39_INTERNAL_fb52afd5_4_k_cu_96454e78_54974cuda3std3__441_GLOBAL__N__fb52afd5_4_k_cu_96454e78_54976ignoreE,@object
	.size		_ZN39_INTERNAL_fb52afd5_4_k_cu_96454e78_54974cuda3std3__441_GLOBAL__N__fb52afd5_4_k_cu_96454e78_54976ignoreE,(_ZN39_INTERNAL_fb52afd5_4_k_cu_96454e78_54974cute7productE - _ZN39_INTERNAL_fb52afd5_4_k_cu_96454e78_54974cuda3std3__441_GLOBAL__N__fb52afd5_4_k_cu_96454e78_54976ignoreE)
_ZN39_INTERNAL_fb52afd5_4_k_cu_96454e78_54974cuda3std3__441_GLOBAL__N__fb52afd5_4_k_cu_96454e78_54976ignoreE:
	.zero		1
	.type		_ZN39_INTERNAL_fb52afd5_4_k_cu_96454e78_54974cute7productE,@object
	.size		_ZN39_INTERNAL_fb52afd5_4_k_cu_96454e78_54974cute7productE,(_ZN39_INTERNAL_fb52afd5_4_k_cu_96454e78_54974cuda3std3__45__cpo3endE - _ZN39_INTERNAL_fb52afd5_4_k_cu_96454e78_54974cute7productE)
_ZN39_INTERNAL_fb52afd5_4_k_cu_96454e78_54974cute7productE:
	.zero		1
	.type		_ZN39_INTERNAL_fb52afd5_4_k_cu_96454e78_54974cuda3std3__45__cpo3endE,@object
	.size		_ZN39_INTERNAL_fb52afd5_4_k_cu_96454e78_54974cuda3std3__45__cpo3endE,(_ZN39_INTERNAL_fb52afd5_4_k_cu_96454e78_54974cuda3std3__419piecewise_constructE - _ZN39_INTERNAL_fb52afd5_4_k_cu_96454e78_54974cuda3std3__45__cpo3endE)
_ZN39_INTERNAL_fb52afd5_4_k_cu_96454e78_54974cuda3std3__45__cpo3endE:
	.zero		1
	.type		_ZN39_INTERNAL_fb52afd5_4_k_cu_96454e78_54974cuda3std3__419piecewise_constructE,@object
	.size		_ZN39_INTERNAL_fb52afd5_4_k_cu_96454e78_54974cuda3std3__419piecewise_constructE,(_ZN39_INTERNAL_fb52afd5_4_k_cu_96454e78_54974cuda3std3__45__cpo4cendE - _ZN39_INTERNAL_fb52afd5_4_k_cu_96454e78_54974cuda3std3__419piecewise_constructE)
_ZN39_INTERNAL_fb52afd5_4_k_cu_96454e78_54974cuda3std3__419piecewise_constructE:
	.zero		1
	.type		_ZN39_INTERNAL_fb52afd5_4_k_cu_96454e78_54974cuda3std3__45__cpo4cendE,@object
	.size		_ZN39_INTERNAL_fb52afd5_4_k_cu_96454e78_54974cuda3std3__45__cpo4cendE,(_ZN39_INTERNAL_fb52afd5_4_k_cu_96454e78_54974cuda3std6ranges3__45__cpo4swapE - _ZN39_INTERNAL_fb52afd5_4_k_cu_96454e78_54974cuda3std3__45__cpo4cendE)
_ZN39_INTERNAL_fb52afd5_4_k_cu_96454e78_54974cuda3std3__45__cpo4cendE:
	.zero		1
	.type		_ZN39_INTERNAL_fb52afd5_4_k_cu_96454e78_54974cuda3std6ranges3__45__cpo4swapE,@object
	.size		_ZN39_INTERNAL_fb52afd5_4_k_cu_96454e78_54974cuda3std6ranges3__45__cpo4swapE,(.L_7 - _ZN39_INTERNAL_fb52afd5_4_k_cu_96454e78_54974cuda3std6ranges3__45__cpo4swapE)
_ZN39_INTERNAL_fb52afd5_4_k_cu_96454e78_54974cuda3std6ranges3__45__cpo4swapE:
	.zero		1
.L_7:


//--------------------- .nv.constant0._ZN7cutlass13device_kernelINS_4gemm6kernel13GemmUniversalIN4cute5tupleIJiiiiEEENS1_10collective13CollectiveMmaINS1_37MainloopSm90TmaGmmaWarpSpecializedFP8ILi4ENS5_IJNS4_1CILi1EEESB_SB_EEENS1_35KernelTmaWarpSpecializedCooperativeEEENS5_IJNSA_ILi384EEENSA_ILi48EEENSA_ILi128EEEEEENS_12float_e4m3_tENS5_IJlSB_lEEESJ_SK_NS4_8TiledMMAINS4_8MMA_AtomIJNS4_4SM904GMMA30MMA_64x16x32_F32E4M3E4M3_SS_TNILNSO_7ScaleInE1ELSQ_1EEEEEENS4_6LayoutINS5_IJNSA_ILi2EEESB_SB_EEENS5_IJSB_NSA_ILi0EEESW_EEEEENS5_IJNS4_10UnderscoreESZ_SZ_EEEEENS4_13SM90_TMA_LOADENS4_14ComposedLayoutINS4_7SwizzleILi3ELi4ELi3EEENS4_18smem_ptr_flag_bitsILi8EEENST_INS5_IJNSA_ILi8EEESH_EEENS5_IJSH_SB_EEEEEEEvNS4_8identityES12_S1C_vS1D_EENS_8epilogue10collective6detail29Sm90TmaWarpSpecializedAdapterINS1G_15DefaultEpilogueISJ_SK_SK_NS1F_6thread17LinearCombinationISJ_Li1EffLNS1K_9ScaleType4KindE0ELNS_15FloatRoundStyleE2ESJ_EENS1_15EpilogueDefaultEEEEEvvEEEEvNT_6ParamsE --------------------------
	.section	.nv.constant0._ZN7cutlass13device_kernelINS_4gemm6kernel13GemmUniversalIN4cute5tupleIJiiiiEEENS1_10collective13CollectiveMmaINS1_37MainloopSm90TmaGmmaWarpSpecializedFP8ILi4ENS5_IJNS4_1CILi1EEESB_SB_EEENS1_35KernelTmaWarpSpecializedCooperativeEEENS5_IJNSA_ILi384EEENSA_ILi48EEENSA_ILi128EEEEEENS_12float_e4m3_tENS5_IJlSB_lEEESJ_SK_NS4_8TiledMMAINS4_8MMA_AtomIJNS4_4SM904GMMA30MMA_64x16x32_F32E4M3E4M3_SS_TNILNSO_7ScaleInE1ELSQ_1EEEEEENS4_6LayoutINS5_IJNSA_ILi2EEESB_SB_EEENS5_IJSB_NSA_ILi0EEESW_EEEEENS5_IJNS4_10UnderscoreESZ_SZ_EEEEENS4_13SM90_TMA_LOADENS4_14ComposedLayoutINS4_7SwizzleILi3ELi4ELi3EEENS4_18smem_ptr_flag_bitsILi8EEENST_INS5_IJNSA_ILi8EEESH_EEENS5_IJSH_SB_EEEEEEEvNS4_8identityES12_S1C_vS1D_EENS_8epilogue10collective6detail29Sm90TmaWarpSpecializedAdapterINS1G_15DefaultEpilogueISJ_SK_SK_NS1F_6thread17LinearCombinationISJ_Li1EffLNS1K_9ScaleType4KindE0ELNS_15FloatRoundStyleE2ESJ_EENS1_15EpilogueDefaultEEEEEvvEEEEvNT_6ParamsE,"a",@progbits
	.sectionflags	@""
	.align	4
.nv.constant0._ZN7cutlass13device_kernelINS_4gemm6kernel13GemmUniversalIN4cute5tupleIJiiiiEEENS1_10collective13CollectiveMmaINS1_37MainloopSm90TmaGmmaWarpSpecializedFP8ILi4ENS5_IJNS4_1CILi1EEESB_SB_EEENS1_35KernelTmaWarpSpecializedCooperativeEEENS5_IJNSA_ILi384EEENSA_ILi48EEENSA_ILi128EEEEEENS_12float_e4m3_tENS5_IJlSB_lEEESJ_SK_NS4_8TiledMMAINS4_8MMA_AtomIJNS4_4SM904GMMA30MMA_64x16x32_F32E4M3E4M3_SS_TNILNSO_7ScaleInE1ELSQ_1EEEEEENS4_6LayoutINS5_IJNSA_ILi2EEESB_SB_EEENS5_IJSB_NSA_ILi0EEESW_EEEEENS5_IJNS4_10UnderscoreESZ_SZ_EEEEENS4_13SM90_TMA_LOADENS4_14ComposedLayoutINS4_7SwizzleILi3ELi4ELi3EEENS4_18smem_ptr_flag_bitsILi8EEENST_INS5_IJNSA_ILi8EEESH_EEENS5_IJSH_SB_EEEEEEEvNS4_8identityES12_S1C_vS1D_EENS_8epilogue10collective6detail29Sm90TmaWarpSpecializedAdapterINS1G_15DefaultEpilogueISJ_SK_SK_NS1F_6thread17LinearCombinationISJ_Li1EffLNS1K_9ScaleType4KindE0ELNS_15FloatRoundStyleE2ESJ_EENS1_15EpilogueDefaultEEEEEvvEEEEvNT_6ParamsE:
	.zero		1664


//--------------------- SYMBOLS --------------------------

	.type		.nv.reservedSmem.offset0,@object
	.size		.nv.reservedSmem.offset0,0x4
